	.headerflags	@"EF_CUDA_TEXMODE_UNIFIED EF_CUDA_64BIT_ADDRESS EF_CUDA_ACCELERATORS EF_CUDA_SM90 EF_CUDA_VIRTUAL_SM(EF_CUDA_SM90)"
	.elftype	@"ET_EXEC"


//--------------------- .nv.info                  --------------------------
	.section	.nv.info,"",@"SHT_CUDA_INFO"
	.align	4


	//----- nvinfo : EIATTR_REGCOUNT
	.align		4
        /*0000*/ 	.byte	0x04, 0x2f
        /*0002*/ 	.short	(.L_2 - .L_1)
	.align		4
.L_1:
        /*0004*/ 	.word	index@(triton_)
        /*0008*/ 	.word	0x00000020


	//----- nvinfo : EIATTR_MIN_STACK_SIZE
	.align		4
.L_2:
        /*000c*/ 	.byte	0x04, 0x12
        /*000e*/ 	.short	(.L_4 - .L_3)
	.align		4
.L_3:
        /*0010*/ 	.word	index@(triton_)
        /*0014*/ 	.word	0x00000000


	//----- nvinfo : EIATTR_FRAME_SIZE
	.align		4
.L_4:
        /*0018*/ 	.byte	0x04, 0x11
        /*001a*/ 	.short	(.L_6 - .L_5)
	.align		4
.L_5:
        /*001c*/ 	.word	index@(triton_)
        /*0020*/ 	.word	0x00000000


	//----- nvinfo : EIATTR_MIN_STACK_SIZE
	.align		4
.L_6:
        /*0024*/ 	.byte	0x04, 0x12
        /*0026*/ 	.short	(.L_8 - .L_7)
	.align		4
.L_7:
        /*0028*/ 	.word	index@(triton_)
        /*002c*/ 	.word	0x00000000
.L_8:


//--------------------- .nv.info.triton_          --------------------------
	.section	.nv.info.triton_,"",@"SHT_CUDA_INFO"
	.sectionflags	@""
	.align	4


	//----- nvinfo : EIATTR_CUDA_API_VERSION
	.align		4
        /*0000*/ 	.byte	0x04, 0x37
        /*0002*/ 	.short	(.L_10 - .L_9)
.L_9:
        /*0004*/ 	.word	0x0000007c


	//----- nvinfo : EIATTR_KPARAM_INFO
	.align		4
.L_10:
        /*0008*/ 	.byte	0x04, 0x17
        /*000a*/ 	.short	(.L_12 - .L_11)
.L_11:
        /*000c*/ 	.word	0x00000000
        /*0010*/ 	.short	0x0006
        /*0012*/ 	.short	0x002c
        /*0014*/ 	.byte	0x00, 0xf0, 0x11, 0x00


	//----- nvinfo : EIATTR_KPARAM_INFO
	.align		4
.L_12:
        /*0018*/ 	.byte	0x04, 0x17
        /*001a*/ 	.short	(.L_14 - .L_13)
.L_13:
        /*001c*/ 	.word	0x00000000
        /*0020*/ 	.short	0x0005
        /*0022*/ 	.short	0x0028
        /*0024*/ 	.byte	0x00, 0xf0, 0x11, 0x00


	//----- nvinfo : EIATTR_KPARAM_INFO
	.align		4
.L_14:
        /*0028*/ 	.byte	0x04, 0x17
        /*002a*/ 	.short	(.L_16 - .L_15)
.L_15:
        /*002c*/ 	.word	0x00000000
        /*0030*/ 	.short	0x0004
        /*0032*/ 	.short	0x0020
        /*0034*/ 	.byte	0x00, 0xf0, 0x21, 0x00


	//----- nvinfo : EIATTR_KPARAM_INFO
	.align		4
.L_16:
        /*0038*/ 	.byte	0x04, 0x17
        /*003a*/ 	.short	(.L_18 - .L_17)
.L_17:
        /*003c*/ 	.word	0x00000000
        /*0040*/ 	.short	0x0003
        /*0042*/ 	.short	0x0018
        /*0044*/ 	.byte	0x00, 0xf0, 0x21, 0x00


	//----- nvinfo : EIATTR_KPARAM_INFO
	.align		4
.L_18:
        /*0048*/ 	.byte	0x04, 0x17
        /*004a*/ 	.short	(.L_20 - .L_19)
.L_19:
        /*004c*/ 	.word	0x00000000
        /*0050*/ 	.short	0x0002
        /*0052*/ 	.short	0x0010
        /*0054*/ 	.byte	0x00, 0xf0, 0x21, 0x00


	//----- nvinfo : EIATTR_KPARAM_INFO
	.align		4
.L_20:
        /*0058*/ 	.byte	0x04, 0x17
        /*005a*/ 	.short	(.L_22 - .L_21)
.L_21:
        /*005c*/ 	.word	0x00000000
        /*0060*/ 	.short	0x0001
        /*0062*/ 	.short	0x0008
        /*0064*/ 	.byte	0x00, 0xf0, 0x21, 0x00


	//----- nvinfo : EIATTR_KPARAM_INFO
	.align		4
.L_22:
        /*0068*/ 	.byte	0x04, 0x17
        /*006a*/ 	.short	(.L_24 - .L_23)
.L_23:
        /*006c*/ 	.word	0x00000000
        /*0070*/ 	.short	0x0000
        /*0072*/ 	.short	0x0000
        /*0074*/ 	.byte	0x00, 0xf0, 0x21, 0x00


	//----- nvinfo : EIATTR_SPARSE_MMA_MASK
	.align		4
.L_24:
        /*0078*/ 	.byte	0x03, 0x50
        /*007a*/ 	.short	0x0000


	//----- nvinfo : EIATTR_MAXREG_COUNT
	.align		4
        /*007c*/ 	.byte	0x03, 0x1b
        /*007e*/ 	.short	0x0080


	//----- nvinfo : EIATTR_COOP_GROUP_MASK_REGIDS
	.align		4
        /*0080*/ 	.byte	0x04, 0x29
        /*0082*/ 	.short	(.L_26 - .L_25)


	//   ....[0]....
.L_25:
        /*0084*/ 	.word	0xffffffff


	//   ....[1]....
        /*0088*/ 	.word	0xffffffff


	//   ....[2]....
        /*008c*/ 	.word	0xffffffff


	//   ....[3]....
        /*0090*/ 	.word	0xffffffff


	//   ....[4]....
        /*0094*/ 	.word	0xffffffff


	//   ....[5]....
        /*0098*/ 	.word	0xffffffff


	//   ....[6]....
        /*009c*/ 	.word	0xffffffff


	//   ....[7]....
        /*00a0*/ 	.word	0xffffffff


	//   ....[8]....
        /*00a4*/ 	.word	0xffffffff


	//   ....[9]....
        /*00a8*/ 	.word	0xffffffff


	//   ....[10]....
        /*00ac*/ 	.word	0xffffffff


	//   ....[11]....
        /*00b0*/ 	.word	0xffffffff


	//   ....[12]....
        /*00b4*/ 	.word	0xffffffff


	//   ....[13]....
        /*00b8*/ 	.word	0xffffffff


	//   ....[14]....
        /*00bc*/ 	.word	0xffffffff


	//   ....[15]....
        /*00c0*/ 	.word	0xffffffff


	//   ....[16]....
        /*00c4*/ 	.word	0xffffffff


	//   ....[17]....
        /*00c8*/ 	.word	0xffffffff


	//----- nvinfo : EIATTR_COOP_GROUP_INSTR_OFFSETS
	.align		4
.L_26:
        /*00cc*/ 	.byte	0x04, 0x28
        /*00ce*/ 	.short	(.L_28 - .L_27)


	//   ....[0]....
.L_27:
        /*00d0*/ 	.word	0x00000b60


	//   ....[1]....
        /*00d4*/ 	.word	0x00000d40


	//   ....[2]....
        /*00d8*/ 	.word	0x00000dd0


	//   ....[3]....
        /*00dc*/ 	.word	0x00000e20


	//   ....[4]....
        /*00e0*/ 	.word	0x00000e80


	//   ....[5]....
        /*00e4*/ 	.word	0x00000f30


	//   ....[6]....
        /*00e8*/ 	.word	0x00000f70


	//   ....[7]....
        /*00ec*/ 	.word	0x00000fe0


	//   ....[8]....
        /*00f0*/ 	.word	0x00001090


	//   ....[9]....
        /*00f4*/ 	.word	0x000010d0


	//   ....[10]....
        /*00f8*/ 	.word	0x00001110


	//   ....[11]....
        /*00fc*/ 	.word	0x000011f0


	//   ....[12]....
        /*0100*/ 	.word	0x00001240


	//   ....[13]....
        /*0104*/ 	.word	0x00001340


	//   ....[14]....
        /*0108*/ 	.word	0x00001390


	//   ....[15]....
        /*010c*/ 	.word	0x00001510


	//   ....[16]....
        /*0110*/ 	.word	0x00001520


	//   ....[17]....
        /*0114*/ 	.word	0x00001530


	//----- nvinfo : EIATTR_EXIT_INSTR_OFFSETS
	.align		4
.L_28:
        /*0118*/ 	.byte	0x04, 0x1c
        /*011a*/ 	.short	(.L_30 - .L_29)


	//   ....[0]....
.L_29:
        /*011c*/ 	.word	0x00001d70


	//----- nvinfo : EIATTR_MAX_THREADS
	.align		4
.L_30:
        /*0120*/ 	.byte	0x04, 0x05
        /*0122*/ 	.short	(.L_32 - .L_31)
.L_31:
        /*0124*/ 	.word	0x00000200
        /*0128*/ 	.word	0x00000001
        /*012c*/ 	.word	0x00000001


	//----- nvinfo : EIATTR_CBANK_PARAM_SIZE
	.align		4
.L_32:
        /*0130*/ 	.byte	0x03, 0x19
        /*0132*/ 	.short	0x0030


	//----- nvinfo : EIATTR_PARAM_CBANK
	.align		4
        /*0134*/ 	.byte	0x04, 0x0a
        /*0136*/ 	.short	(.L_34 - .L_33)
	.align		4
.L_33:
        /*0138*/ 	.word	index@(.nv.constant0.triton_)
        /*013c*/ 	.short	0x0210
        /*013e*/ 	.short	0x0030


	//----- nvinfo : EIATTR_SW_WAR
	.align		4
.L_34:
        /*0140*/ 	.byte	0x04, 0x36
        /*0142*/ 	.short	(.L_36 - .L_35)
.L_35:
        /*0144*/ 	.word	0x00000008
.L_36:


//--------------------- .nv.callgraph             --------------------------
	.section	.nv.callgraph,"",@"SHT_CUDA_CALLGRAPH"
	.align	4
	.sectionentsize	8
	.align		4
        /*0000*/ 	.word	0x00000000
	.align		4
        /*0004*/ 	.word	0xffffffff
	.align		4
        /*0008*/ 	.word	0x00000000
	.align		4
        /*000c*/ 	.word	0xfffffffe
	.align		4
        /*0010*/ 	.word	0x00000000
	.align		4
        /*0014*/ 	.word	0xfffffffd
	.align		4
        /*0018*/ 	.word	0x00000000
	.align		4
        /*001c*/ 	.word	0xfffffffc


//--------------------- .nv.constant4             --------------------------
	.section	.nv.constant4,"a",@progbits
	.align	8
	.align		8
.nv.constant4:
        /*0000*/ 	.dword	_$_str


//--------------------- .text.triton_             --------------------------
	.section	.text.triton_,"ax",@progbits
	.sectionflags	@"SHF_BARRIERS=1"
	.align	128
        .global         triton_
        .type           triton_,@function
        .size           triton_,(.L_x_3 - triton_)
        .other          triton_,@"STO_CUDA_ENTRY STV_DEFAULT"
triton_:
.text.triton_:
[----:B------:R-:W0:Y:S02]  /*0000*/  LDC R1, c[0x0][0x28] ;  /* 0x00000a00ff017b82 */ /* 0x000e240000000800 */
[----:B------:R-:W1:Y:S01]  /*0010*/  S2R R12, SR_TID.X ;  /* 0x00000000000c7919 */ /* 0x000e620000002100 */
[----:B------:R-:W2:Y:S01]  /*0020*/  LDC.64 R8, c[0x0][0x210] ;  /* 0x00008400ff087b82 */ /* 0x000ea20000000a00 */
[----:B------:R-:W-:Y:S01]  /*0030*/  ULDC UR4, c[0x0][0x238] ;  /* 0x00008e0000047ab9 */ /* 0x000fe20000000800 */
[----:B------:R-:W-:Y:S01]  /*0040*/  CS2R R6, SRZ ;  /* 0x0000000000067805 */ /* 0x000fe2000001ff00 */
[----:B------:R-:W3:Y:S01]  /*0050*/  S2R R10, SR_CTAID.X ;  /* 0x00000000000a7919 */ /* 0x000ee20000002500 */
[----:B------:R-:W-:-:S04]  /*0060*/  ULDC.64 UR6, c[0x0][0x208] ;  /* 0x0000820000067ab9 */ /* 0x000fc80000000a00 */
[----:B------:R-:W4:Y:S01]  /*0070*/  LDC.64 R2, c[0x0][0x218] ;  /* 0x00008600ff027b82 */ /* 0x000f220000000a00 */
[----:B-1----:R-:W-:Y:S02]  /*0080*/  SHF.R.U32.HI R11, RZ, 0x6, R12 ;  /* 0x00000006ff0b7819 */ /* 0x002fe4000001160c */
[----:B------:R-:W-:Y:S02]  /*0090*/  SHF.L.U32 R4, R12, 0x2, RZ ;  /* 0x000000020c047819 */ /* 0x000fe400000006ff */
[----:B---3--:R-:W-:Y:S02]  /*00a0*/  SHF.L.U32 R0, R10, 0x3, RZ ;  /* 0x000000030a007819 */ /* 0x008fe400000006ff */
[----:B------:R-:W-:Y:S02]  /*00b0*/  SGXT.U32 R11, R11, 0x3 ;  /* 0x000000030b0b781a */ /* 0x000fe40000000000 */
[----:B------:R-:W-:Y:S02]  /*00c0*/  LOP3.LUT R13, R4, 0xfc, RZ, 0xc0, !PT ;  /* 0x000000fc040d7812 */ /* 0x000fe400078ec0ff */
[----:B------:R-:W-:-:S04]  /*00d0*/  LOP3.LUT R0, R0, R11, RZ, 0xfc, !PT ;  /* 0x0000000b00007212 */ /* 0x000fc800078efcff */
[C---:B------:R-:W-:Y:S01]  /*00e0*/  ISETP.GE.AND P1, PT, R0.reuse, UR4, PT ;  /* 0x0000000400007c0c */ /* 0x040fe2000bf26270 */
[----:B------:R-:W-:-:S04]  /*00f0*/  IMAD R5, R0, 0xc00, R13 ;  /* 0x00000c0000057824 */ /* 0x000fc800078e020d */
[----:B--2---:R-:W-:-:S04]  /*0100*/  IMAD.WIDE R8, R5, 0x2, R8 ;  /* 0x0000000205087825 */ /* 0x004fc800078e0208 */
[----:B----4-:R-:W-:-:S04]  /*0110*/  IMAD.WIDE.U32 R4, R13, 0x2, R2 ;  /* 0x000000020d047825 */ /* 0x010fc800078e0002 */
[----:B------:R1:W2:Y:S04]  /*0120*/  @!P1 LDG.E.EL.64 R6, desc[UR6][R8.64] ;  /* 0x0000000608069981 */ /* 0x0002a8000c2e1b00 */
[----:B------:R-:W3:Y:S01]  /*0130*/  LDG.E.EL.64 R4, desc[UR6][R4.64] ;  /* 0x0000000604047981 */ /* 0x000ee2000c2e1b00 */
[----:B------:R-:W-:Y:S01]  /*0140*/  LEA R10, R10, R11, 0x3 ;  /* 0x0000000b0a0a7211 */ /* 0x000fe200078e18ff */
[----:B------:R-:W-:Y:S01]  /*0150*/  HFMA2.MMA R15, -RZ, RZ, 0, 0 ;  /* 0x00000000ff0f7435 */ /* 0x000fe200000001ff */
[----:B------:R-:W-:Y:S02]  /*0160*/  LOP3.LUT R11, R12, 0x3f, RZ, 0xc0, !PT ;  /* 0x0000003f0c0b7812 */ /* 0x000fe400078ec0ff */
[----:B------:R-:W-:Y:S01]  /*0170*/  ISETP.LT.AND P2, PT, R0, UR4, PT ;  /* 0x0000000400007c0c */ /* 0x000fe2000bf41270 */
[----:B------:R-:W-:-:S02]  /*0180*/  IMAD R0, R10, 0xc00, R13 ;  /* 0x00000c000a007824 */ /* 0x000fc400078e020d */
[----:B------:R-:W-:Y:S01]  /*0190*/  IMAD.WIDE.U32 R2, R11, 0x8, R2 ;  /* 0x000000080b027825 */ /* 0x000fe200078e0002 */
[----:B------:R-:W-:Y:S02]  /*01a0*/  SEL R20, RZ, 0x3f800000, !P2 ;  /* 0x3f800000ff147807 */ /* 0x000fe40005000000 */
[----:B-1----:R-:W-:Y:S02]  /*01b0*/  IADD3 R8, P0, R2, 0x200, RZ ;  /* 0x0000020002087810 */ /* 0x002fe40007f1e0ff */
[----:B------:R-:W-:Y:S02]  /*01c0*/  MOV R17, R20 ;  /* 0x0000001400117202 */ /* 0x000fe40000000f00 */
[----:B------:R-:W-:Y:S02]  /*01d0*/  IADD3.X R21, RZ, R3, RZ, P0, !PT ;  /* 0x00000003ff157210 */ /* 0x000fe400007fe4ff */
[----:B------:R-:W-:Y:S02]  /*01e0*/  MOV R18, R20 ;  /* 0x0000001400127202 */ /* 0x000fe40000000f00 */
[----:B------:R-:W-:-:S02]  /*01f0*/  MOV R14, R20 ;  /* 0x00000014000e7202 */ /* 0x000fc40000000f00 */
[----:B--2---:R-:W-:Y:S02]  /*0200*/  SEL R6, R6, RZ, !P1 ;  /* 0x000000ff06067207 */ /* 0x004fe40004800000 */
[----:B------:R-:W-:Y:S02]  /*0210*/  SEL R7, R7, RZ, !P1 ;  /* 0x000000ff07077207 */ /* 0x000fe40004800000 */
[C---:B---3--:R-:W-:Y:S02]  /*0220*/  PRMT R10, R4.reuse, 0x7632, R10 ;  /* 0x00007632040a7816 */ /* 0x048fe4000000000a */
[----:B------:R-:W-:Y:S02]  /*0230*/  SHF.L.U32 R11, R4, 0x10, RZ ;  /* 0x00000010040b7819 */ /* 0x000fe400000006ff */
[----:B------:R-:W-:Y:S02]  /*0240*/  PRMT R9, R5, 0x7632, R9 ;  /* 0x0000763205097816 */ /* 0x000fe40000000009 */
[----:B------:R-:W-:-:S02]  /*0250*/  PRMT R2, R6, 0x7632, R2 ;  /* 0x0000763206027816 */ /* 0x000fc40000000002 */
[----:B------:R-:W-:Y:S02]  /*0260*/  PRMT R4, R7, 0x7632, R4 ;  /* 0x0000763207047816 */ /* 0x000fe40000000004 */
[----:B------:R-:W-:Y:S02]  /*0270*/  SHF.L.U32 R12, R5, 0x10, RZ ;  /* 0x00000010050c7819 */ /* 0x000fe400000006ff */
[----:B------:R-:W-:Y:S01]  /*0280*/  SHF.L.U32 R5, R10, 0x10, RZ ;  /* 0x000000100a057819 */ /* 0x000fe200000006ff */
[----:B------:R-:W-:Y:S01]  /*0290*/  IMAD.U32 R4, R4, 0x10000, RZ ;  /* 0x0001000004047824 */ /* 0x000fe200078e00ff */
[----:B------:R-:W-:Y:S02]  /*02a0*/  SHF.L.U32 R9, R9, 0x10, RZ ;  /* 0x0000001009097819 */ /* 0x000fe400000006ff */
[----:B------:R-:W-:Y:S02]  /*02b0*/  SHF.L.U32 R6, R6, 0x10, RZ ;  /* 0x0000001006067819 */ /* 0x000fe400000006ff */
[----:B------:R-:W-:Y:S01]  /*02c0*/  SHF.L.U32 R7, R7, 0x10, RZ ;  /* 0x0000001007077819 */ /* 0x000fe200000006ff */
[----:B------:R-:W-:Y:S01]  /*02d0*/  FADD R4, R4, R9 ;  /* 0x0000000904047221 */ /* 0x000fe20000000000 */
[----:B------:R-:W-:Y:S01]  /*02e0*/  SHF.L.U32 R2, R2, 0x10, RZ ;  /* 0x0000001002027819 */ /* 0x000fe200000006ff */
[----:B------:R-:W-:Y:S01]  /*02f0*/  FADD R6, R6, R11 ;  /* 0x0000000b06067221 */ /* 0x000fe20000000000 */
[----:B------:R-:W-:Y:S01]  /*0300*/  HFMA2.MMA R9, -RZ, RZ, 0, 0 ;  /* 0x00000000ff097435 */ /* 0x000fe200000001ff */
[----:B------:R-:W-:Y:S01]  /*0310*/  FADD R7, R7, R12 ;  /* 0x0000000c07077221 */ /* 0x000fe20000000000 */
[----:B------:R-:W-:Y:S01]  /*0320*/  CS2R R10, SRZ ;  /* 0x00000000000a7805 */ /* 0x000fe2000001ff00 */
[----:B------:R-:W-:Y:S01]  /*0330*/  FADD R2, R2, R5 ;  /* 0x0000000502027221 */ /* 0x000fe20000000000 */
[----:B------:R-:W-:-:S02]  /*0340*/  MOV R12, RZ ;  /* 0x000000ff000c7202 */ /* 0x000fc40000000f00 */
[----:B------:R-:W-:Y:S02]  /*0350*/  FSEL R16, R6, RZ, !P1 ;  /* 0x000000ff06107208 */ /* 0x000fe40004800000 */
[----:B------:R-:W-:Y:S02]  /*0360*/  FSEL R13, R7, RZ, !P1 ;  /* 0x000000ff070d7208 */ /* 0x000fe40004800000 */
[----:B------:R-:W-:Y:S02]  /*0370*/  FSEL R23, R2, RZ, !P1 ;  /* 0x000000ff02177208 */ /* 0x000fe40004800000 */
[----:B------:R-:W-:-:S07]  /*0380*/  FSEL R19, R4, RZ, !P1 ;  /* 0x000000ff04137208 */ /* 0x000fce0004800000 */
.L_x_0:
[----:B------:R-:W1:Y:S01]  /*0390*/  LDC.64 R4, c[0x0][0x210] ;  /* 0x00008400ff047b82 */ /* 0x000e620000000a00 */
[----:B------:R-:W-:-:S04]  /*03a0*/  IADD3 R2, R0, 0x100, RZ ;  /* 0x0000010000027810 */ /* 0x000fc80007ffe0ff */
[----:B------:R-:W-:Y:S02]  /*03b0*/  IADD3 R7, R2, R11, RZ ;  /* 0x0000000b02077210 */ /* 0x000fe40007ffe0ff */
[----:B------:R-:W-:-:S03]  /*03c0*/  CS2R R2, SRZ ;  /* 0x0000000000027805 */ /* 0x000fc6000001ff00 */
[----:B-1----:R-:W-:-:S05]  /*03d0*/  IMAD.WIDE R4, R7, 0x2, R4 ;  /* 0x0000000207047825 */ /* 0x002fca00078e0204 */
[----:B------:R1:W2:Y:S02]  /*03e0*/  @!P1 LDG.E.EL.64 R2, desc[UR6][R4.64] ;  /* 0x0000000604029981 */ /* 0x0002a4000c2e1b00 */
[----:B-1----:R-:W-:Y:S01]  /*03f0*/  IMAD.MOV.U32 R4, RZ, RZ, R8 ;  /* 0x000000ffff047224 */ /* 0x002fe200078e0008 */
[----:B------:R-:W-:-:S05]  /*0400*/  MOV R5, R21 ;  /* 0x0000001500057202 */ /* 0x000fca0000000f00 */
[----:B------:R1:W3:Y:S01]  /*0410*/  LDG.E.EL.64 R6, desc[UR6][R4.64] ;  /* 0x0000000604067981 */ /* 0x0002e2000c2e1b00 */
[----:B------:R-:W-:Y:S01]  /*0420*/  FADD R27, R20, 1 ;  /* 0x3f800000141b7421 */ /* 0x000fe20000000000 */
[----:B------:R-:W-:-:S03]  /*0430*/  VIADD R11, R11, 0x100 ;  /* 0x000001000b0b7836 */ /* 0x000fc60000000000 */
[C---:B------:R-:W-:Y:S01]  /*0440*/  FMUL R24, R27.reuse, 0.25 ;  /* 0x3e8000001b187820 */ /* 0x040fe20000400000 */
[C---:B------:R-:W-:Y:S02]  /*0450*/  FSETP.GEU.AND P2, PT, |R27|.reuse, 1.175494350822287508e-38, PT ;  /* 0x008000001b00780b */ /* 0x040fe40003f4e200 */
[C---:B------:R-:W-:Y:S02]  /*0460*/  FSETP.GT.AND P0, PT, |R27|.reuse, 8.50705917302346158658e+37, PT ;  /* 0x7e8000001b00780b */ /* 0x040fe40003f04200 */
[----:B------:R-:W-:Y:S02]  /*0470*/  FSEL R20, R27, R20, !P1 ;  /* 0x000000141b147208 */ /* 0x000fe40004800000 */
[----:B------:R-:W-:-:S07]  /*0480*/  FSEL R24, R24, R27, P0 ;  /* 0x0000001b18187208 */ /* 0x000fce0000000000 */
[----:B------:R-:W-:-:S04]  /*0490*/  @!P2 FMUL R24, R24, 16777216 ;  /* 0x4b8000001818a820 */ /* 0x000fc80000400000 */
[----:B-1----:R-:W1:Y:S01]  /*04a0*/  MUFU.RCP R5, R24 ;  /* 0x0000001800057308 */ /* 0x002e620000001000 */
[----:B--2---:R-:W-:Y:S02]  /*04b0*/  SEL R25, R2, RZ, !P1 ;  /* 0x000000ff02197207 */ /* 0x004fe40004800000 */
[----:B------:R-:W-:Y:S02]  /*04c0*/  SEL R22, R3, RZ, !P1 ;  /* 0x000000ff03167207 */ /* 0x000fe40004800000 */
[C---:B------:R-:W-:Y:S02]  /*04d0*/  SHF.L.U32 R3, R25.reuse, 0x10, RZ ;  /* 0x0000001019037819 */ /* 0x040fe400000006ff */
[----:B------:R-:W-:Y:S02]  /*04e0*/  PRMT R25, R25, 0x7632, R25 ;  /* 0x0000763219197816 */ /* 0x000fe40000000019 */
[C---:B------:R-:W-:Y:S02]  /*04f0*/  SHF.L.U32 R2, R22.reuse, 0x10, RZ ;  /* 0x0000001016027819 */ /* 0x040fe400000006ff */
[----:B------:R-:W-:-:S04]  /*0500*/  PRMT R22, R22, 0x7632, R22 ;  /* 0x0000763216167816 */ /* 0x000fc80000000016 */
[----:B------:R-:W-:Y:S02]  /*0510*/  SHF.L.U32 R22, R22, 0x10, RZ ;  /* 0x0000001016167819 */ /* 0x000fe400000006ff */
[C---:B---3--:R-:W-:Y:S02]  /*0520*/  SHF.L.U32 R26, R6.reuse, 0x10, RZ ;  /* 0x00000010061a7819 */ /* 0x048fe400000006ff */
[----:B------:R-:W-:Y:S02]  /*0530*/  PRMT R6, R6, 0x7632, R6 ;  /* 0x0000763206067816 */ /* 0x000fe40000000006 */
[----:B------:R-:W-:Y:S01]  /*0540*/  SHF.L.U32 R29, R7, 0x10, RZ ;  /* 0x00000010071d7819 */ /* 0x000fe200000006ff */
[----:B------:R-:W-:Y:S01]  /*0550*/  FADD R3, R3, R26 ;  /* 0x0000001a03037221 */ /* 0x000fe20000000000 */
[----:B------:R-:W-:Y:S01]  /*0560*/  SHF.L.U32 R27, R6, 0x10, RZ ;  /* 0x00000010061b7819 */ /* 0x000fe200000006ff */
[----:B------:R-:W-:Y:S01]  /*0570*/  FADD R26, R17, 1 ;  /* 0x3f800000111a7421 */ /* 0x000fe20000000000 */
[----:B------:R-:W-:Y:S01]  /*0580*/  SHF.L.U32 R6, R25, 0x10, RZ ;  /* 0x0000001019067819 */ /* 0x000fe200000006ff */
[----:B------:R-:W-:Y:S01]  /*0590*/  FADD R4, R3, -R16 ;  /* 0x8000001003047221 */ /* 0x000fe20000000000 */
[----:B------:R-:W-:Y:S01]  /*05a0*/  FADD R2, R2, R29 ;  /* 0x0000001d02027221 */ /* 0x000fe20000000000 */
[----:B------:R-:W-:-:S02]  /*05b0*/  PRMT R25, R7, 0x7632, R25 ;  /* 0x0000763207197816 */ /* 0x000fc40000000019 */
[----:B------:R-:W-:Y:S01]  /*05c0*/  FADD R6, R6, R27 ;  /* 0x0000001b06067221 */ /* 0x000fe20000000000 */
[----:B------:R-:W-:Y:S01]  /*05d0*/  FADD R27, R18, 1 ;  /* 0x3f800000121b7421 */ /* 0x000fe20000000000 */
[----:B------:R-:W-:Y:S01]  /*05e0*/  FMUL R29, R4, 0.25 ;  /* 0x3e800000041d7820 */ /* 0x000fe20000400000 */
[----:B------:R-:W-:Y:S02]  /*05f0*/  SHF.L.U32 R25, R25, 0x10, RZ ;  /* 0x0000001019197819 */ /* 0x000fe400000006ff */
[C---:B------:R-:W-:Y:S01]  /*0600*/  FMUL R28, R27.reuse, 0.25 ;  /* 0x3e8000001b1c7820 */ /* 0x040fe20000400000 */
[----:B------:R-:W-:Y:S02]  /*0610*/  FSETP.GEU.AND P4, PT, |R27|, 1.175494350822287508e-38, PT ;  /* 0x008000001b00780b */ /* 0x000fe40003f8e200 */
[----:B------:R-:W-:Y:S01]  /*0620*/  FSEL R7, R29, R4, P0 ;  /* 0x000000041d077208 */ /* 0x000fe20000000000 */
[----:B------:R-:W-:Y:S01]  /*0630*/  FADD R22, R22, R25 ;  /* 0x0000001916167221 */ /* 0x000fe20000000000 */
[C---:B------:R-:W-:Y:S01]  /*0640*/  FSETP.GT.AND P3, PT, |R27|.reuse, 8.50705917302346158658e+37, PT ;  /* 0x7e8000001b00780b */ /* 0x040fe20003f64200 */
[----:B------:R-:W-:Y:S01]  /*0650*/  FMUL R25, R26, 0.25 ;  /* 0x3e8000001a197820 */ /* 0x000fe20000400000 */
[----:B------:R-:W-:Y:S01]  /*0660*/  FSEL R18, R27, R18, !P1 ;  /* 0x000000121b127208 */ /* 0x000fe20004800000 */
[----:B------:R-:W-:Y:S01]  /*0670*/  @!P2 FMUL R7, R7, 16777216 ;  /* 0x4b8000000707a820 */ /* 0x000fe20000400000 */
[----:B------:R-:W-:-:S02]  /*0680*/  FSEL R27, R28, R27, P3 ;  /* 0x0000001b1c1b7208 */ /* 0x000fc40001800000 */
[C---:B------:R-:W-:Y:S01]  /*0690*/  FSETP.GT.AND P2, PT, |R26|.reuse, 8.50705917302346158658e+37, PT ;  /* 0x7e8000001a00780b */ /* 0x040fe20003f44200 */
[----:B-1----:R-:W-:Y:S01]  /*06a0*/  FFMA R24, R5, R7, R16 ;  /* 0x0000000705187223 */ /* 0x002fe20000000010 */
[----:B------:R-:W-:Y:S01]  /*06b0*/  FSETP.GEU.AND P0, PT, |R26|, 1.175494350822287508e-38, PT ;  /* 0x008000001a00780b */ /* 0x000fe20003f0e200 */
[----:B------:R-:W-:Y:S01]  /*06c0*/  @!P4 FMUL R27, R27, 16777216 ;  /* 0x4b8000001b1bc820 */ /* 0x000fe20000400000 */
[----:B------:R-:W-:Y:S01]  /*06d0*/  FADD R7, R2, -R13 ;  /* 0x8000000d02077221 */ /* 0x000fe20000000000 */
[----:B------:R-:W-:Y:S01]  /*06e0*/  FSEL R17, R26, R17, !P1 ;  /* 0x000000111a117208 */ /* 0x000fe20004800000 */
[----:B------:R-:W-:Y:S01]  /*06f0*/  FADD R3, R3, -R24 ;  /* 0x8000001803037221 */ /* 0x000fe20000000000 */
[----:B------:R-:W-:Y:S01]  /*0700*/  FSEL R25, R25, R26, P2 ;  /* 0x0000001a19197208 */ /* 0x000fe20001000000 */
[----:B------:R-:W-:Y:S01]  /*0710*/  FMUL R28, R7, 0.25 ;  /* 0x3e800000071c7820 */ /* 0x000fe20000400000 */
[----:B------:R1:W2:Y:S01]  /*0720*/  MUFU.RCP R26, R27 ;  /* 0x0000001b001a7308 */ /* 0x0002a20000001000 */
[----:B------:R-:W-:Y:S01]  /*0730*/  @!P1 FFMA R15, R4, R3, R15 ;  /* 0x00000003040f9223 */ /* 0x000fe2000000000f */
[----:B------:R-:W-:Y:S01]  /*0740*/  FADD R3, R6, -R23 ;  /* 0x8000001706037221 */ /* 0x000fe20000000000 */
[----:B------:R-:W-:-:S02]  /*0750*/  FSEL R16, R24, R16, !P1 ;  /* 0x0000001018107208 */ /* 0x000fc40004800000 */
[----:B------:R-:W-:Y:S01]  /*0760*/  FSEL R5, R28, R7, P3 ;  /* 0x000000071c057208 */ /* 0x000fe20001800000 */
[----:B------:R-:W-:Y:S01]  /*0770*/  @!P0 FMUL R25, R25, 16777216 ;  /* 0x4b80000019198820 */ /* 0x000fe20000400000 */
[----:B------:R-:W-:Y:S01]  /*0780*/  FMUL R4, R3, 0.25 ;  /* 0x3e80000003047820 */ /* 0x000fe20000400000 */
[----:B-1----:R-:W-:Y:S02]  /*0790*/  FADD R27, R14, 1 ;  /* 0x3f8000000e1b7421 */ /* 0x002fe40000000000 */
[----:B------:R-:W-:Y:S01]  /*07a0*/  @!P4 FMUL R5, R5, 16777216 ;  /* 0x4b8000000505c820 */ /* 0x000fe20000400000 */
[----:B------:R-:W1:Y:S01]  /*07b0*/  MUFU.RCP R24, R25 ;  /* 0x0000001900187308 */ /* 0x000e620000001000 */
[----:B------:R-:W-:Y:S02]  /*07c0*/  FSEL R4, R4, R3, P2 ;  /* 0x0000000304047208 */ /* 0x000fe40001000000 */
[C---:B------:R-:W-:Y:S01]  /*07d0*/  FSETP.GEU.AND P4, PT, |R27|.reuse, 1.175494350822287508e-38, PT ;  /* 0x008000001b00780b */ /* 0x040fe20003f8e200 */
[----:B--2---:R-:W-:Y:S01]  /*07e0*/  FFMA R5, R26, R5, R13 ;  /* 0x000000051a057223 */ /* 0x004fe2000000000d */
[C---:B------:R-:W-:Y:S01]  /*07f0*/  FMUL R26, R27.reuse, 0.25 ;  /* 0x3e8000001b1a7820 */ /* 0x040fe20000400000 */
[----:B------:R-:W-:Y:S01]  /*0800*/  FSETP.GT.AND P3, PT, |R27|, 8.50705917302346158658e+37, PT ;  /* 0x7e8000001b00780b */ /* 0x000fe20003f64200 */
[----:B------:R-:W-:Y:S01]  /*0810*/  @!P0 FMUL R4, R4, 16777216 ;  /* 0x4b80000004048820 */ /* 0x000fe20000400000 */
[----:B------:R-:W-:Y:S01]  /*0820*/  ISETP.GE.U32.AND P0, PT, R11, 0xb00, PT ;  /* 0x00000b000b00780c */ /* 0x000fe20003f06070 */
[----:B------:R-:W-:Y:S01]  /*0830*/  FADD R2, R2, -R5 ;  /* 0x8000000502027221 */ /* 0x000fe20000000000 */
[----:B------:R-:W-:-:S02]  /*0840*/  FSEL R26, R26, R27, P3 ;  /* 0x0000001b1a1a7208 */ /* 0x000fc40001800000 */
[----:B------:R-:W-:Y:S01]  /*0850*/  IADD3 R8, P2, R8, 0x200, RZ ;  /* 0x0000020008087810 */ /* 0x000fe20007f5e0ff */
[----:B------:R-:W-:Y:S01]  /*0860*/  @!P1 FFMA R12, R7, R2, R12 ;  /* 0x00000002070c9223 */ /* 0x000fe2000000000c */
[----:B------:R-:W-:Y:S01]  /*0870*/  FSEL R14, R27, R14, !P1 ;  /* 0x0000000e1b0e7208 */ /* 0x000fe20004800000 */
[----:B-1----:R-:W-:Y:S01]  /*0880*/  FFMA R24, R24, R4, R23 ;  /* 0x0000000418187223 */ /* 0x002fe20000000017 */
[----:B------:R-:W-:Y:S01]  /*0890*/  @!P4 FMUL R26, R26, 16777216 ;  /* 0x4b8000001a1ac820 */ /* 0x000fe20000400000 */
[----:B------:R-:W-:Y:S01]  /*08a0*/  FADD R4, R22, -R19 ;  /* 0x8000001316047221 */ /* 0x000fe20000000000 */
[----:B------:R-:W-:Y:S01]  /*08b0*/  FSEL R13, R5, R13, !P1 ;  /* 0x0000000d050d7208 */ /* 0x000fe20004800000 */
[----:B------:R-:W-:Y:S01]  /*08c0*/  FADD R6, R6, -R24 ;  /* 0x8000001806067221 */ /* 0x000fe20000000000 */
[----:B------:R-:W-:Y:S01]  /*08d0*/  FSEL R23, R24, R23, !P1 ;  /* 0x0000001718177208 */ /* 0x000fe20004800000 */
[----:B------:R-:W-:Y:S01]  /*08e0*/  FMUL R25, R4, 0.25 ;  /* 0x3e80000004197820 */ /* 0x000fe20000400000 */
[----:B------:R-:W1:Y:S01]  /*08f0*/  MUFU.RCP R26, R26 ;  /* 0x0000001a001a7308 */ /* 0x000e620000001000 */
[----:B------:R-:W-:Y:S01]  /*0900*/  @!P1 FFMA R10, R3, R6, R10 ;  /* 0x00000006030a9223 */ /* 0x000fe2000000000a */
[----:B------:R-:W-:-:S02]  /*0910*/  IADD3.X R21, RZ, R21, RZ, P2, !PT ;  /* 0x00000015ff157210 */ /* 0x000fc400017fe4ff */
[----:B------:R-:W-:-:S05]  /*0920*/  FSEL R25, R25, R4, P3 ;  /* 0x0000000419197208 */ /* 0x000fca0001800000 */
[----:B------:R-:W-:-:S04]  /*0930*/  @!P4 FMUL R25, R25, 16777216 ;  /* 0x4b8000001919c820 */ /* 0x000fc80000400000 */
[----:B-1----:R-:W-:-:S04]  /*0940*/  FFMA R25, R26, R25, R19 ;  /* 0x000000191a197223 */ /* 0x002fc80000000013 */
[----:B------:R-:W-:Y:S01]  /*0950*/  FADD R22, R22, -R25 ;  /* 0x8000001916167221 */ /* 0x000fe20000000000 */
[----:B------:R-:W-:-:S03]  /*0960*/  FSEL R19, R25, R19, !P1 ;  /* 0x0000001319137208 */ /* 0x000fc60004800000 */
[----:B------:R-:W-:Y:S01]  /*0970*/  @!P1 FFMA R9, R4, R22, R9 ;  /* 0x0000001604099223 */ /* 0x000fe20000000009 */
[----:B------:R-:W-:Y:S06]  /*0980*/  @!P0 BRA `(.L_x_0) ;  /* 0xfffffff800808947 */ /* 0x000fec000383ffff */
[----:B------:R-:W-:Y:S01]  /*0990*/  FADD R5, R20, R17 ;  /* 0x0000001114057221 */ /* 0x000fe20000000000 */
[----:B------:R-:W-:Y:S01]  /*09a0*/  FMUL R8, R17, 0.25 ;  /* 0x3e80000011087820 */ /* 0x000fe20000400000 */
[----:B------:R-:W-:Y:S01]  /*09b0*/  FADD R23, R23, -R16 ;  /* 0x8000001017177221 */ /* 0x000fe20000000000 */
[----:B------:R-:W-:Y:S01]  /*09c0*/  FMUL R27, R14, 0.25 ;  /* 0x3e8000000e1b7820 */ /* 0x000fe20000400000 */
[C---:B------:R-:W-:Y:S01]  /*09d0*/  FMUL R2, R5.reuse, 0.25 ;  /* 0x3e80000005027820 */ /* 0x040fe20000400000 */
[C---:B------:R-:W-:Y:S01]  /*09e0*/  FSETP.GEU.AND P0, PT, |R5|.reuse, 1.175494350822287508e-38, PT ;  /* 0x008000000500780b */ /* 0x040fe20003f0e200 */
[----:B------:R-:W-:Y:S01]  /*09f0*/  FADD R3, R18, R5 ;  /* 0x0000000512037221 */ /* 0x000fe20000000000 */
[----:B------:R-:W-:Y:S01]  /*0a00*/  FSETP.GT.AND P5, PT, |R5|, 8.50705917302346158658e+37, PT ;  /* 0x7e8000000500780b */ /* 0x000fe20003fa4200 */
[----:B------:R-:W-:Y:S01]  /*0a10*/  FMUL R25, R23, R23 ;  /* 0x0000001717197220 */ /* 0x000fe20000400000 */
[----:B------:R-:W-:Y:S01]  /*0a20*/  FADD R10, R15, R10 ;  /* 0x0000000a0f0a7221 */ /* 0x000fe20000000000 */
[C---:B------:R-:W-:Y:S01]  /*0a30*/  FMUL R22, R3.reuse, 0.25 ;  /* 0x3e80000003167820 */ /* 0x040fe20000400000 */
[----:B------:R-:W-:Y:S01]  /*0a40*/  FSEL R21, R2, R5, P5 ;  /* 0x0000000502157208 */ /* 0x000fe20002800000 */
[----:B------:R-:W-:Y:S01]  /*0a50*/  FADD R2, R14, R3 ;  /* 0x000000030e027221 */ /* 0x000fe20000000000 */
[C---:B------:R-:W-:Y:S01]  /*0a60*/  FSETP.GEU.AND P3, PT, |R3|.reuse, 1.175494350822287508e-38, PT ;  /* 0x008000000300780b */ /* 0x040fe20003f6e200 */
[----:B------:R-:W-:Y:S01]  /*0a70*/  FMUL R25, R20, R25 ;  /* 0x0000001914197220 */ /* 0x000fe20000400000 */
[----:B------:R-:W-:Y:S01]  /*0a80*/  FSETP.GT.AND P2, PT, |R3|, 8.50705917302346158658e+37, PT ;  /* 0x7e8000000300780b */ /* 0x000fe20003f44200 */
[C---:B------:R-:W-:Y:S01]  /*0a90*/  FMUL R11, R2.reuse, 0.25 ;  /* 0x3e800000020b7820 */ /* 0x040fe20000400000 */
[----:B------:R-:W-:Y:S01]  /*0aa0*/  FSETP.GEU.AND P4, PT, |R2|, 1.175494350822287508e-38, PT ;  /* 0x008000000200780b */ /* 0x000fe20003f8e200 */
[----:B------:R-:W-:Y:S01]  /*0ab0*/  @!P0 FMUL R21, R21, 16777216 ;  /* 0x4b80000015158820 */ /* 0x000fe20000400000 */
[----:B------:R-:W-:Y:S01]  /*0ac0*/  FSEL R24, R22, R3, P2 ;  /* 0x0000000316187208 */ /* 0x000fe20001000000 */
[----:B------:R-:W1:Y:S01]  /*0ad0*/  S2UR UR5, SR_CgaCtaId ;  /* 0x00000000000579c3 */ /* 0x000e620000008800 */
[----:B------:R-:W-:Y:S01]  /*0ae0*/  FSEL R22, R8, R17, P5 ;  /* 0x0000001108167208 */ /* 0x000fe20002800000 */
[----:B------:R-:W-:Y:S01]  /*0af0*/  FMUL R17, R18, 0.25 ;  /* 0x3e80000012117820 */ /* 0x000fe20000400000 */
[----:B------:R-:W-:Y:S01]  /*0b00*/  FSETP.GT.AND P5, PT, |R2|, 8.50705917302346158658e+37, PT ;  /* 0x7e8000000200780b */ /* 0x000fe20003fa4200 */
[----:B------:R-:W2:Y:S01]  /*0b10*/  MUFU.RCP R21, R21 ;  /* 0x0000001500157308 */ /* 0x000ea20000001000 */
[----:B------:R-:W-:Y:S01]  /*0b20*/  UMOV UR4, 0x400 ;  /* 0x0000040000047882 */ /* 0x000fe20000000000 */
[----:B------:R-:W-:Y:S01]  /*0b30*/  @!P3 FMUL R24, R24, 16777216 ;  /* 0x4b8000001818b820 */ /* 0x000fe20000400000 */
[----:B------:R-:W-:Y:S01]  /*0b40*/  FSEL R26, R11, R2, P5 ;  /* 0x000000020b1a7208 */ /* 0x000fe20002800000 */
[----:B------:R-:W-:Y:S01]  /*0b50*/  @!P0 FMUL R22, R22, 16777216 ;  /* 0x4b80000016168820 */ /* 0x000fe20000400000 */
[----:B------:R-:W3:Y:S01]  /*0b60*/  SHFL.BFLY PT, R11, R2, 0x10, 0x1f ;  /* 0x0e001f00020b7f89 */ /* 0x000ee200000e0000 */
[----:B------:R-:W-:-:S02]  /*0b70*/  FSEL R17, R17, R18, P2 ;  /* 0x0000001211117208 */ /* 0x000fc40001000000 */
[----:B------:R-:W4:Y:S01]  /*0b80*/  MUFU.RCP R8, R24 ;  /* 0x0000001800087308 */ /* 0x000f220000001000 */
[----:B------:R-:W-:Y:S01]  /*0b90*/  @!P4 FMUL R26, R26, 16777216 ;  /* 0x4b8000001a1ac820 */ /* 0x000fe20000400000 */
[----:B------:R-:W-:Y:S01]  /*0ba0*/  FSETP.NEU.AND P0, PT, R5, RZ, PT ;  /* 0x000000ff0500720b */ /* 0x000fe20003f0d000 */
[----:B------:R-:W-:Y:S01]  /*0bb0*/  @!P3 FMUL R17, R17, 16777216 ;  /* 0x4b8000001111b820 */ /* 0x000fe20000400000 */
[----:B------:R-:W-:Y:S02]  /*0bc0*/  FSEL R27, R27, R14, P5 ;  /* 0x0000000e1b1b7208 */ /* 0x000fe40002800000 */
[----:B------:R-:W-:Y:S01]  /*0bd0*/  FSETP.NEU.AND P2, PT, R2, RZ, PT ;  /* 0x000000ff0200720b */ /* 0x000fe20003f4d000 */
[----:B--2---:R-:W-:Y:S01]  /*0be0*/  FMUL R21, R21, R22 ;  /* 0x0000001615157220 */ /* 0x004fe20000400000 */
[----:B------:R-:W2:Y:S01]  /*0bf0*/  MUFU.RCP R18, R26 ;  /* 0x0000001a00127308 */ /* 0x000ea20000001000 */
[----:B------:R-:W-:-:S03]  /*0c00*/  @!P4 FMUL R27, R27, 16777216 ;  /* 0x4b8000001b1bc820 */ /* 0x000fc60000400000 */
[----:B------:R-:W-:Y:S01]  /*0c10*/  FSEL R21, R21, RZ, P0 ;  /* 0x000000ff15157208 */ /* 0x000fe20000000000 */
[----:B-1----:R-:W-:Y:S01]  /*0c20*/  UPRMT UR4, UR5, 0x654, UR4 ;  /* 0x0000065405047896 */ /* 0x002fe20008000004 */
[----:B------:R-:W-:Y:S01]  /*0c30*/  FSETP.NEU.AND P0, PT, R3, RZ, PT ;  /* 0x000000ff0300720b */ /* 0x000fe20003f0d000 */
[----:B----4-:R-:W-:Y:S02]  /*0c40*/  FMUL R8, R8, R17 ;  /* 0x0000001108087220 */ /* 0x010fe40000400000 */
[----:B------:R-:W-:Y:S01]  /*0c50*/  FFMA R16, R23, R21, R16 ;  /* 0x0000001517107223 */ /* 0x000fe20000000010 */
[----:B------:R-:W-:Y:S02]  /*0c60*/  FFMA R25, R21, R25, R10 ;  /* 0x0000001915197223 */ /* 0x000fe4000000000a */
[----:B------:R-:W-:Y:S01]  /*0c70*/  FSEL R10, R8, RZ, P0 ;  /* 0x000000ff080a7208 */ /* 0x000fe20000000000 */
[--C-:B------:R-:W-:Y:S01]  /*0c80*/  FADD R13, R13, -R16.reuse ;  /* 0x800000100d0d7221 */ /* 0x100fe20000000000 */
[----:B---3--:R-:W-:Y:S01]  /*0c90*/  FADD R8, R2, R11 ;  /* 0x0000000b02087221 */ /* 0x008fe20000000000 */
[----:B--2---:R-:W-:Y:S01]  /*0ca0*/  FMUL R18, R18, R27 ;  /* 0x0000001b12127220 */ /* 0x004fe20000400000 */
[----:B------:R-:W-:Y:S01]  /*0cb0*/  FADD R25, R12, R25 ;  /* 0x000000190c197221 */ /* 0x000fe20000000000 */
[C---:B------:R-:W-:Y:S01]  /*0cc0*/  FMUL R14, R13.reuse, R13 ;  /* 0x0000000d0d0e7220 */ /* 0x040fe20000400000 */
[----:B------:R-:W-:Y:S01]  /*0cd0*/  FFMA R16, R13, R10, R16 ;  /* 0x0000000a0d107223 */ /* 0x000fe20000000010 */
[C---:B------:R-:W-:Y:S01]  /*0ce0*/  FSETP.GEU.AND P3, PT, |R8|.reuse, 1.175494350822287508e-38, PT ;  /* 0x008000000800780b */ /* 0x040fe20003f6e200 */
[----:B------:R-:W-:Y:S01]  /*0cf0*/  FMUL R13, R8, 0.25 ;  /* 0x3e800000080d7820 */ /* 0x000fe20000400000 */
[----:B------:R-:W-:Y:S01]  /*0d00*/  FMUL R14, R5, R14 ;  /* 0x0000000e050e7220 */ /* 0x000fe20000400000 */
[----:B------:R-:W-:Y:S01]  /*0d10*/  FSEL R18, R18, RZ, P2 ;  /* 0x000000ff12127208 */ /* 0x000fe20001000000 */
[--C-:B------:R-:W-:Y:S01]  /*0d20*/  FADD R19, R19, -R16.reuse ;  /* 0x8000001013137221 */ /* 0x100fe20000000000 */
[----:B------:R-:W-:Y:S01]  /*0d30*/  FSETP.GT.AND P0, PT, |R8|, 8.50705917302346158658e+37, PT ;  /* 0x7e8000000800780b */ /* 0x000fe20003f04200 */
[----:B------:R-:W1:Y:S01]  /*0d40*/  SHFL.BFLY PT, R5, R8, 0x8, 0x1f ;  /* 0x0d001f0008057f89 */ /* 0x000e6200000e0000 */
[----:B------:R-:W-:Y:S01]  /*0d50*/  FFMA R14, R10, R14, R25 ;  /* 0x0000000e0a0e7223 */ /* 0x000fe20000000019 */
[----:B------:R-:W-:Y:S01]  /*0d60*/  FMUL R10, R19, R19 ;  /* 0x00000013130a7220 */ /* 0x000fe20000400000 */
[----:B------:R-:W-:Y:S01]  /*0d70*/  FSEL R15, R13, R8, P0 ;  /* 0x000000080d0f7208 */ /* 0x000fe20000000000 */
[----:B------:R-:W-:Y:S01]  /*0d80*/  FFMA R16, R19, R18, R16 ;  /* 0x0000001213107223 */ /* 0x000fe20000000010 */
[----:B------:R-:W-:Y:S01]  /*0d90*/  FADD R9, R9, R14 ;  /* 0x0000000e09097221 */ /* 0x000fe20000000000 */
[----:B------:R-:W-:Y:S01]  /*0da0*/  FMUL R10, R3, R10 ;  /* 0x0000000a030a7220 */ /* 0x000fe20000400000 */
[----:B------:R-:W-:Y:S01]  /*0db0*/  FSETP.NEU.AND P2, PT, R8, RZ, PT ;  /* 0x000000ff0800720b */ /* 0x000fe20003f4d000 */
[----:B------:R-:W-:Y:S01]  /*0dc0*/  @!P3 FMUL R15, R15, 16777216 ;  /* 0x4b8000000f0fb820 */ /* 0x000fe20000400000 */
[----:B------:R-:W2:Y:S01]  /*0dd0*/  SHFL.BFLY PT, R13, R16, 0x10, 0x1f ;  /* 0x0e001f00100d7f89 */ /* 0x000ea200000e0000 */
[----:B------:R-:W-:Y:S01]  /*0de0*/  FFMA R9, R18, R10, R9 ;  /* 0x0000000a12097223 */ /* 0x000fe20000000009 */
[----:B------:R-:W-:Y:S01]  /*0df0*/  MOV R25, 0xffffff00 ;  /* 0xffffff0000197802 */ /* 0x000fe20000000f00 */
[----:B------:R-:W3:Y:S01]  /*0e00*/  MUFU.RCP R10, R15 ;  /* 0x0000000f000a7308 */ /* 0x000ee20000001000 */
[----:B------:R-:W-:-:S02]  /*0e10*/  @P0 FMUL R11, R11, 0.25 ;  /* 0x3e8000000b0b0820 */ /* 0x000fc40000400000 */
[----:B------:R-:W4:Y:S02]  /*0e20*/  SHFL.BFLY PT, R12, R9, 0x10, 0x1f ;  /* 0x0e001f00090c7f89 */ /* 0x000f2400000e0000 */
[----:B------:R-:W-:Y:S01]  /*0e30*/  @!P3 FMUL R11, R11, 16777216 ;  /* 0x4b8000000b0bb820 */ /* 0x000fe20000400000 */
[----:B-1----:R-:W-:-:S03]  /*0e40*/  FADD R3, R8, R5 ;  /* 0x0000000508037221 */ /* 0x002fc60000000000 */
[----:B---3--:R-:W-:Y:S01]  /*0e50*/  FMUL R11, R10, R11 ;  /* 0x0000000b0a0b7220 */ /* 0x008fe20000400000 */
[C---:B------:R-:W-:Y:S01]  /*0e60*/  FMUL R14, R3.reuse, 0.25 ;  /* 0x3e800000030e7820 */ /* 0x040fe20000400000 */
[C---:B------:R-:W-:Y:S01]  /*0e70*/  FSETP.GEU.AND P3, PT, |R3|.reuse, 1.175494350822287508e-38, PT ;  /* 0x008000000300780b */ /* 0x040fe20003f6e200 */
[----:B------:R-:W1:Y:S01]  /*0e80*/  SHFL.BFLY PT, R10, R3, 0x4, 0x1f ;  /* 0x0c801f00030a7f89 */ /* 0x000e6200000e0000 */
[----:B------:R-:W-:Y:S01]  /*0e90*/  FSETP.GT.AND P0, PT, |R3|, 8.50705917302346158658e+37, PT ;  /* 0x7e8000000300780b */ /* 0x000fe20003f04200 */
[----:B--2---:R-:W-:Y:S01]  /*0ea0*/  FADD R13, -R16, R13 ;  /* 0x0000000d100d7221 */ /* 0x004fe20000000100 */
[----:B------:R-:W-:Y:S02]  /*0eb0*/  FSEL R11, R11, RZ, P2 ;  /* 0x000000ff0b0b7208 */ /* 0x000fe40001000000 */
[----:B------:R-:W-:Y:S01]  /*0ec0*/  FSEL R17, R14, R3, P0 ;  /* 0x000000030e117208 */ /* 0x000fe20000000000 */
[----:B------:R-:W-:Y:S01]  /*0ed0*/  FMUL R15, R13, R13 ;  /* 0x0000000d0d0f7220 */ /* 0x000fe20000400000 */
[----:B------:R-:W-:Y:S01]  /*0ee0*/  FSETP.NEU.AND P2, PT, R3, RZ, PT ;  /* 0x000000ff0300720b */ /* 0x000fe20003f4d000 */
[----:B------:R-:W-:Y:S01]  /*0ef0*/  FFMA R13, R13, R11, R16 ;  /* 0x0000000b0d0d7223 */ /* 0x000fe20000000010 */
[----:B----4-:R-:W-:Y:S01]  /*0f00*/  FADD R12, R9, R12 ;  /* 0x0000000c090c7221 */ /* 0x010fe20000000000 */
[----:B------:R-:W-:-:S02]  /*0f10*/  FMUL R15, R2, R15 ;  /* 0x0000000f020f7220 */ /* 0x000fc40000400000 */
[----:B------:R-:W-:Y:S01]  /*0f20*/  @!P3 FMUL R17, R17, 16777216 ;  /* 0x4b8000001111b820 */ /* 0x000fe20000400000 */
[----:B------:R-:W2:Y:S01]  /*0f30*/  SHFL.BFLY PT, R14, R13, 0x8, 0x1f ;  /* 0x0d001f000d0e7f89 */ /* 0x000ea200000e0000 */
[----:B------:R-:W-:Y:S02]  /*0f40*/  FFMA R12, R11, R15, R12 ;  /* 0x0000000f0b0c7223 */ /* 0x000fe4000000000c */
[----:B------:R-:W3:Y:S01]  /*0f50*/  MUFU.RCP R16, R17 ;  /* 0x0000001100107308 */ /* 0x000ee20000001000 */
[----:B------:R-:W-:Y:S02]  /*0f60*/  @P0 FMUL R5, R5, 0.25 ;  /* 0x3e80000005050820 */ /* 0x000fe40000400000 */
[----:B------:R-:W4:Y:S02]  /*0f70*/  SHFL.BFLY PT, R9, R12, 0x8, 0x1f ;  /* 0x0d001f000c097f89 */ /* 0x000f2400000e0000 */
[----:B------:R-:W-:Y:S01]  /*0f80*/  @!P3 FMUL R5, R5, 16777216 ;  /* 0x4b8000000505b820 */ /* 0x000fe20000400000 */
[----:B-1----:R-:W-:-:S04]  /*0f90*/  FADD R2, R3, R10 ;  /* 0x0000000a03027221 */ /* 0x002fc80000000000 */
[C---:B------:R-:W-:Y:S01]  /*0fa0*/  FMUL R11, R2.reuse, 0.25 ;  /* 0x3e800000020b7820 */ /* 0x040fe20000400000 */
[----:B------:R-:W-:Y:S01]  /*0fb0*/  FSETP.GEU.AND P3, PT, |R2|, 1.175494350822287508e-38, PT ;  /* 0x008000000200780b */ /* 0x000fe20003f6e200 */
[----:B---3--:R-:W-:Y:S01]  /*0fc0*/  FMUL R16, R16, R5 ;  /* 0x0000000510107220 */ /* 0x008fe20000400000 */
[----:B------:R-:W-:Y:S01]  /*0fd0*/  FSETP.GT.AND P0, PT, |R2|, 8.50705917302346158658e+37, PT ;  /* 0x7e8000000200780b */ /* 0x000fe20003f04200 */
[----:B------:R-:W1:Y:S03]  /*0fe0*/  SHFL.BFLY PT, R5, R2, 0x2, 0x1f ;  /* 0x0c401f0002057f89 */ /* 0x000e6600000e0000 */
[----:B------:R-:W-:Y:S01]  /*0ff0*/  FSEL R16, R16, RZ, P2 ;  /* 0x000000ff10107208 */ /* 0x000fe20001000000 */
[----:B--2---:R-:W-:Y:S01]  /*1000*/  FADD R14, -R13, R14 ;  /* 0x0000000e0d0e7221 */ /* 0x004fe20000000100 */
[----:B------:R-:W-:Y:S02]  /*1010*/  FSEL R15, R11, R2, P0 ;  /* 0x000000020b0f7208 */ /* 0x000fe40000000000 */
[----:B------:R-:W-:Y:S01]  /*1020*/  FSETP.NEU.AND P2, PT, R2, RZ, PT ;  /* 0x000000ff0200720b */ /* 0x000fe20003f4d000 */
[C---:B------:R-:W-:Y:S01]  /*1030*/  FFMA R13, R14.reuse, R16, R13 ;  /* 0x000000100e0d7223 */ /* 0x040fe2000000000d */
[----:B------:R-:W-:Y:S01]  /*1040*/  FMUL R11, R14, R14 ;  /* 0x0000000e0e0b7220 */ /* 0x000fe20000400000 */
[----:B----4-:R-:W-:Y:S01]  /*1050*/  FADD R9, R12, R9 ;  /* 0x000000090c097221 */ /* 0x010fe20000000000 */
[----:B------:R-:W-:Y:S01]  /*1060*/  @!P3 FMUL R15, R15, 16777216 ;  /* 0x4b8000000f0fb820 */ /* 0x000fe20000400000 */
[----:B------:R-:W-:Y:S01]  /*1070*/  @P0 FMUL R10, R10, 0.25 ;  /* 0x3e8000000a0a0820 */ /* 0x000fe20000400000 */
[----:B------:R-:W-:Y:S01]  /*1080*/  FMUL R11, R8, R11 ;  /* 0x0000000b080b7220 */ /* 0x000fe20000400000 */
[----:B------:R-:W2:Y:S02]  /*1090*/  SHFL.BFLY PT, R12, R13, 0x4, 0x1f ;  /* 0x0c801f000d0c7f89 */ /* 0x000ea400000e0000 */
[----:B------:R-:W-:Y:S01]  /*10a0*/  @!P3 FMUL R10, R10, 16777216 ;  /* 0x4b8000000a0ab820 */ /* 0x000fe20000400000 */
[----:B------:R-:W-:Y:S01]  /*10b0*/  FFMA R11, R16, R11, R9 ;  /* 0x0000000b100b7223 */ /* 0x000fe20000000009 */
[----:B------:R-:W3:Y:S04]  /*10c0*/  MUFU.RCP R15, R15 ;  /* 0x0000000f000f7308 */ /* 0x000ee80000001000 */
[----:B------:R-:W4:Y:S01]  /*10d0*/  SHFL.BFLY PT, R14, R11, 0x4, 0x1f ;  /* 0x0c801f000b0e7f89 */ /* 0x000f2200000e0000 */
[----:B-1----:R-:W-:-:S04]  /*10e0*/  FADD R8, R2, R5 ;  /* 0x0000000502087221 */ /* 0x002fc80000000000 */
[C---:B------:R-:W-:Y:S01]  /*10f0*/  FMUL R17, R8.reuse, 0.25 ;  /* 0x3e80000008117820 */ /* 0x040fe20000400000 */
[C---:B------:R-:W-:Y:S01]  /*1100*/  FSETP.GEU.AND P3, PT, |R8|.reuse, 1.175494350822287508e-38, PT ;  /* 0x008000000800780b */ /* 0x040fe20003f6e200 */
[----:B------:R-:W1:Y:S01]  /*1110*/  SHFL.BFLY PT, R9, R8, 0x1, 0x1f ;  /* 0x0c201f0008097f89 */ /* 0x000e6200000e0000 */
[----:B------:R-:W-:Y:S01]  /*1120*/  FSETP.GT.AND P0, PT, |R8|, 8.50705917302346158658e+37, PT ;  /* 0x7e8000000800780b */ /* 0x000fe20003f04200 */
[----:B---3--:R-:W-:-:S03]  /*1130*/  FMUL R10, R15, R10 ;  /* 0x0000000a0f0a7220 */ /* 0x008fc60000400000 */
[----:B------:R-:W-:Y:S01]  /*1140*/  FSEL R17, R17, R8, P0 ;  /* 0x0000000811117208 */ /* 0x000fe20000000000 */
[----:B--2---:R-:W-:Y:S01]  /*1150*/  FADD R12, -R13, R12 ;  /* 0x0000000c0d0c7221 */ /* 0x004fe20000000100 */
[----:B------:R-:W-:-:S05]  /*1160*/  FSEL R10, R10, RZ, P2 ;  /* 0x000000ff0a0a7208 */ /* 0x000fca0001000000 */
[----:B------:R-:W-:Y:S01]  /*1170*/  @!P3 FMUL R17, R17, 16777216 ;  /* 0x4b8000001111b820 */ /* 0x000fe20000400000 */
[C---:B------:R-:W-:Y:S01]  /*1180*/  FMUL R16, R12.reuse, R12 ;  /* 0x0000000c0c107220 */ /* 0x040fe20000400000 */
[----:B------:R-:W-:Y:S01]  /*1190*/  @P0 FMUL R5, R5, 0.25 ;  /* 0x3e80000005050820 */ /* 0x000fe20000400000 */
[----:B------:R-:W-:Y:S01]  /*11a0*/  FFMA R12, R12, R10, R13 ;  /* 0x0000000a0c0c7223 */ /* 0x000fe2000000000d */
[----:B------:R-:W-:Y:S01]  /*11b0*/  FSETP.NEU.AND P2, PT, R8, RZ, PT ;  /* 0x000000ff0800720b */ /* 0x000fe20003f4d000 */
[----:B------:R-:W-:Y:S01]  /*11c0*/  FMUL R16, R3, R16 ;  /* 0x0000001003107220 */ /* 0x000fe20000400000 */
[----:B----4-:R-:W-:Y:S01]  /*11d0*/  FADD R11, R11, R14 ;  /* 0x0000000e0b0b7221 */ /* 0x010fe20000000000 */
[----:B------:R-:W-:Y:S01]  /*11e0*/  @!P3 FMUL R5, R5, 16777216 ;  /* 0x4b8000000505b820 */ /* 0x000fe20000400000 */
[----:B------:R-:W2:Y:S02]  /*11f0*/  SHFL.BFLY PT, R13, R12, 0x2, 0x1f ;  /* 0x0c401f000c0d7f89 */ /* 0x000ea400000e0000 */
[----:B------:R-:W-:-:S02]  /*1200*/  FFMA R11, R10, R16, R11 ;  /* 0x000000100a0b7223 */ /* 0x000fc4000000000b */
[----:B------:R-:W3:Y:S01]  /*1210*/  MUFU.RCP R16, R17 ;  /* 0x0000001100107308 */ /* 0x000ee20000001000 */
[----:B-1----:R-:W-:Y:S01]  /*1220*/  FADD R10, R8, R9 ;  /* 0x00000009080a7221 */ /* 0x002fe20000000000 */
[----:B------:R-:W1:Y:S01]  /*1230*/  S2R R3, SR_TID.X ;  /* 0x0000000000037919 */ /* 0x000e620000002100 */
[----:B------:R-:W4:Y:S03]  /*1240*/  SHFL.BFLY PT, R14, R11, 0x2, 0x1f ;  /* 0x0c401f000b0e7f89 */ /* 0x000f2600000e0000 */
[C---:B------:R-:W-:Y:S02]  /*1250*/  FSETP.GT.AND P0, PT, |R10|.reuse, 8.50705917302346158658e+37, PT ;  /* 0x7e8000000a00780b */ /* 0x040fe40003f04200 */
[----:B------:R-:W-:Y:S01]  /*1260*/  FSETP.GEU.AND P3, PT, |R10|, 1.175494350822287508e-38, PT ;  /* 0x008000000a00780b */ /* 0x000fe20003f6e200 */
[----:B---3--:R-:W-:Y:S01]  /*1270*/  FMUL R16, R16, R5 ;  /* 0x0000000510107220 */ /* 0x008fe20000400000 */
[----:B------:R-:W-:-:S04]  /*1280*/  FMUL R5, R10, 0.25 ;  /* 0x3e8000000a057820 */ /* 0x000fc80000400000 */
[----:B------:R-:W-:Y:S01]  /*1290*/  FSEL R16, R16, RZ, P2 ;  /* 0x000000ff10107208 */ /* 0x000fe20001000000 */
[----:B--2---:R-:W-:Y:S01]  /*12a0*/  FADD R13, -R12, R13 ;  /* 0x0000000d0c0d7221 */ /* 0x004fe20000000100 */
[----:B------:R-:W-:-:S03]  /*12b0*/  FSEL R17, R5, R10, P0 ;  /* 0x0000000a05117208 */ /* 0x000fc60000000000 */
[----:B------:R-:W-:Y:S01]  /*12c0*/  @P0 FMUL R9, R9, 0.25 ;  /* 0x3e80000009090820 */ /* 0x000fe20000400000 */
[----:B------:R-:W-:Y:S01]  /*12d0*/  FSETP.NEU.AND P0, PT, R10, RZ, PT ;  /* 0x000000ff0a00720b */ /* 0x000fe20003f0d000 */
[C---:B------:R-:W-:Y:S01]  /*12e0*/  FMUL R15, R13.reuse, R13 ;  /* 0x0000000d0d0f7220 */ /* 0x040fe20000400000 */
[----:B------:R-:W-:Y:S01]  /*12f0*/  FFMA R5, R13, R16, R12 ;  /* 0x000000100d057223 */ /* 0x000fe2000000000c */
[----:B------:R-:W-:Y:S01]  /*1300*/  @!P3 FMUL R17, R17, 16777216 ;  /* 0x4b8000001111b820 */ /* 0x000fe20000400000 */
[----:B------:R-:W-:Y:S01]  /*1310*/  @!P3 FMUL R9, R9, 16777216 ;  /* 0x4b8000000909b820 */ /* 0x000fe20000400000 */
[----:B------:R-:W-:Y:S01]  /*1320*/  FMUL R15, R2, R15 ;  /* 0x0000000f020f7220 */ /* 0x000fe20000400000 */
[----:B----4-:R-:W-:Y:S01]  /*1330*/  FADD R11, R11, R14 ;  /* 0x0000000e0b0b7221 */ /* 0x010fe20000000000 */
[----:B------:R-:W2:Y:S01]  /*1340*/  SHFL.BFLY PT, R2, R5, 0x1, 0x1f ;  /* 0x0c201f0005027f89 */ /* 0x000ea200000e0000 */
[----:B------:R-:W3:Y:S02]  /*1350*/  MUFU.RCP R14, R17 ;  /* 0x00000011000e7308 */ /* 0x000ee40000001000 */
[----:B------:R-:W-:Y:S01]  /*1360*/  FFMA R11, R16, R15, R11 ;  /* 0x0000000f100b7223 */ /* 0x000fe2000000000b */
[----:B-1----:R-:W-:-:S02]  /*1370*/  SHF.R.U32.HI R13, RZ, 0x6, R3 ;  /* 0x00000006ff0d7819 */ /* 0x002fc40000011603 */
[C---:B------:R-:W-:Y:S02]  /*1380*/  LOP3.LUT P2, RZ, R3.reuse, 0x1f, RZ, 0xc0, !PT ;  /* 0x0000001f03ff7812 */ /* 0x040fe4000784c0ff */
[----:B------:R-:W1:Y:S01]  /*1390*/  SHFL.BFLY PT, R12, R11, 0x1, 0x1f ;  /* 0x0c201f000b0c7f89 */ /* 0x000e6200000e0000 */
[----:B------:R-:W-:Y:S02]  /*13a0*/  SHF.R.U32.HI R15, RZ, 0x3, R3 ;  /* 0x00000003ff0f7819 */ /* 0x000fe40000011603 */
[C---:B------:R-:W-:Y:S02]  /*13b0*/  ISETP.GE.AND P3, PT, R3.reuse, 0x10, PT ;  /* 0x000000100300780c */ /* 0x040fe40003f66270 */
[----:B------:R-:W-:Y:S01]  /*13c0*/  SHF.L.U32 R18, R3, 0x2, RZ ;  /* 0x0000000203127819 */ /* 0x000fe200000006ff */
[----:B---3--:R-:W-:-:S05]  /*13d0*/  FMUL R9, R14, R9 ;  /* 0x000000090e097220 */ /* 0x008fca0000400000 */
[----:B------:R-:W-:Y:S01]  /*13e0*/  FSEL R9, R9, RZ, P0 ;  /* 0x000000ff09097208 */ /* 0x000fe20000000000 */
[----:B--2---:R-:W-:Y:S01]  /*13f0*/  FADD R14, -R5, R2 ;  /* 0x00000002050e7221 */ /* 0x004fe20000000100 */
[----:B------:R-:W-:-:S03]  /*1400*/  SGXT.U32 R2, R13, 0x3 ;  /* 0x000000030d02781a */ /* 0x000fc60000000000 */
[----:B------:R-:W-:Y:S01]  /*1410*/  FMUL R13, R14, R14 ;  /* 0x0000000e0e0d7220 */ /* 0x000fe20000400000 */
[----:B------:R-:W-:Y:S01]  /*1420*/  SHF.L.U32 R2, R2, 0x3, RZ ;  /* 0x0000000302027819 */ /* 0x000fe200000006ff */
[----:B------:R-:W-:Y:S01]  /*1430*/  FFMA R14, R14, R9, R5 ;  /* 0x000000090e0e7223 */ /* 0x000fe20000000005 */
[----:B-1----:R-:W-:Y:S01]  /*1440*/  FADD R12, R11, R12 ;  /* 0x0000000c0b0c7221 */ /* 0x002fe20000000000 */
[----:B------:R-:W-:Y:S01]  /*1450*/  FMUL R13, R8, R13 ;  /* 0x0000000d080d7220 */ /* 0x000fe20000400000 */
[----:B------:R-:W-:-:S03]  /*1460*/  LOP3.LUT R15, R2, 0x4, R15, 0xf8, !PT ;  /* 0x00000004020f7812 */ /* 0x000fc600078ef80f */
[----:B------:R-:W-:Y:S02]  /*1470*/  FFMA R16, R9, R13, R12 ;  /* 0x0000000d09107223 */ /* 0x000fe4000000000c */
[----:B------:R1:W-:Y:S04]  /*1480*/  @!P2 STS [R15+UR4+0x80], R10 ;  /* 0x0000800a0f00a988 */ /* 0x0003e80008000804 */
[----:B------:R-:W-:Y:S04]  /*1490*/  @!P2 STS [R15+UR4], R14 ;  /* 0x0000000e0f00a988 */ /* 0x000fe80008000804 */
[----:B------:R2:W-:Y:S01]  /*14a0*/  @!P2 STS [R15+UR4+0x40], R16 ;  /* 0x000040100f00a988 */ /* 0x0005e20008000804 */
[----:B-1----:R-:W-:Y:S01]  /*14b0*/  LOP3.LUT R10, R3, 0x1, RZ, 0xc0, !PT ;  /* 0x00000001030a7812 */ /* 0x002fe200078ec0ff */
[----:B------:R-:W-:Y:S01]  /*14c0*/  BAR.SYNC.DEFER_BLOCKING 0x0 ;  /* 0x0000000000007b1d */ /* 0x000fe20000010000 */
[----:B--2---:R-:W-:-:S05]  /*14d0*/  HFMA2.MMA R15, -RZ, RZ, 0.7080078125, -0.052093505859375 ;  /* 0x39aaaaabff0f7435 */ /* 0x004fca00000001ff */
[----:B------:R-:W1:Y:S04]  /*14e0*/  @!P3 LDS R7, [R18+UR4+0x80] ;  /* 0x000080041207b984 */ /* 0x000e680008000800 */
[----:B------:R-:W2:Y:S04]  /*14f0*/  @!P3 LDS R6, [R18+UR4] ;  /* 0x000000041206b984 */ /* 0x000ea80008000800 */
[----:B------:R-:W3:Y:S04]  /*1500*/  @!P3 LDS R4, [R18+UR4+0x40] ;  /* 0x000040041204b984 */ /* 0x000ee80008000800 */
[----:B-1----:R-:W1:Y:S04]  /*1510*/  SHFL.BFLY PT, R8, R7, 0x1, 0x1f ;  /* 0x0c201f0007087f89 */ /* 0x002e6800000e0000 */
[----:B--2---:R-:W2:Y:S04]  /*1520*/  SHFL.BFLY PT, R5, R6, 0x1, 0x1f ;  /* 0x0c201f0006057f89 */ /* 0x004ea800000e0000 */
[----:B---3--:R-:W3:Y:S01]  /*1530*/  SHFL.BFLY PT, R9, R4, 0x1, 0x1f ;  /* 0x0c201f0004097f89 */ /* 0x008ee200000e0000 */
[----:B-1----:R-:W-:-:S04]  /*1540*/  FADD R11, R7, R8 ;  /* 0x00000008070b7221 */ /* 0x002fc80000000000 */
[C---:B------:R-:W-:Y:S01]  /*1550*/  FMUL R12, R11.reuse, 0.25 ;  /* 0x3e8000000b0c7820 */ /* 0x040fe20000400000 */
[C---:B------:R-:W-:Y:S01]  /*1560*/  FSETP.GEU.AND P2, PT, |R11|.reuse, 1.175494350822287508e-38, PT ;  /* 0x008000000b00780b */ /* 0x040fe20003f4e200 */
[----:B--2---:R-:W-:Y:S01]  /*1570*/  FADD R5, -R6, R5 ;  /* 0x0000000506057221 */ /* 0x004fe20000000100 */
[----:B------:R-:W-:Y:S01]  /*1580*/  FSETP.GT.AND P0, PT, |R11|, 8.50705917302346158658e+37, PT ;  /* 0x7e8000000b00780b */ /* 0x000fe20003f04200 */
[----:B---3--:R-:W-:-:S03]  /*1590*/  FADD R4, R4, R9 ;  /* 0x0000000904047221 */ /* 0x008fc60000000000 */
[----:B------:R-:W-:-:S07]  /*15a0*/  FSEL R12, R12, R11, P0 ;  /* 0x0000000b0c0c7208 */ /* 0x000fce0000000000 */
[----:B------:R-:W-:Y:S02]  /*15b0*/  @!P2 FMUL R12, R12, 16777216 ;  /* 0x4b8000000c0ca820 */ /* 0x000fe40000400000 */
[----:B------:R-:W-:Y:S01]  /*15c0*/  @P0 FMUL R8, R8, 0.25 ;  /* 0x3e80000008080820 */ /* 0x000fe20000400000 */
[----:B------:R-:W-:Y:S01]  /*15d0*/  ISETP.NE.U32.AND P0, PT, R10, 0x1, PT ;  /* 0x000000010a00780c */ /* 0x000fe20003f05070 */
[----:B------:R-:W1:Y:S02]  /*15e0*/  MUFU.RCP R13, R12 ;  /* 0x0000000c000d7308 */ /* 0x000e640000001000 */
[----:B------:R-:W-:Y:S01]  /*15f0*/  @!P2 FMUL R8, R8, 16777216 ;  /* 0x4b8000000808a820 */ /* 0x000fe20000400000 */
[----:B------:R-:W-:Y:S02]  /*1600*/  FSETP.NEU.AND P2, PT, R11, RZ, PT ;  /* 0x000000ff0b00720b */ /* 0x000fe40003f4d000 */
[C---:B------:R-:W-:Y:S02]  /*1610*/  ISETP.LT.AND P0, PT, R3.reuse, 0x10, P0 ;  /* 0x000000100300780c */ /* 0x040fe40000701270 */
[----:B------:R-:W-:Y:S01]  /*1620*/  LOP3.LUT R3, R3, 0x3f, RZ, 0xc0, !PT ;  /* 0x0000003f03037812 */ /* 0x000fe200078ec0ff */
[----:B-1----:R-:W-:Y:S01]  /*1630*/  FMUL R13, R13, R8 ;  /* 0x000000080d0d7220 */ /* 0x002fe20000400000 */
[----:B------:R-:W-:-:S09]  /*1640*/  FMUL R8, R5, R5 ;  /* 0x0000000505087220 */ /* 0x000fd20000400000 */
[----:B------:R-:W-:Y:S01]  /*1650*/  @P0 STS [R18+UR4+0x80], R11 ;  /* 0x0000800b12000988 */ /* 0x000fe20008000804 */
[----:B------:R-:W-:Y:S01]  /*1660*/  FSEL R13, R13, RZ, P2 ;  /* 0x000000ff0d0d7208 */ /* 0x000fe20001000000 */
[----:B------:R-:W-:-:S04]  /*1670*/  FMUL R8, R7, R8 ;  /* 0x0000000807087220 */ /* 0x000fc80000400000 */
[----:B------:R-:W-:Y:S01]  /*1680*/  FFMA R10, R5, R13, R6 ;  /* 0x0000000d050a7223 */ /* 0x000fe20000000006 */
[----:B------:R-:W-:Y:S01]  /*1690*/  FFMA R13, R13, R8, R4 ;  /* 0x000000080d0d7223 */ /* 0x000fe20000000004 */
[----:B------:R-:W1:Y:S03]  /*16a0*/  LDC.64 R6, c[0x0][0x220] ;  /* 0x00008800ff067b82 */ /* 0x000e660000000a00 */
[----:B------:R-:W-:Y:S04]  /*16b0*/  @P0 STS [R18+UR4], R10 ;  /* 0x0000000a12000988 */ /* 0x000fe80008000804 */
[----:B------:R-:W-:Y:S01]  /*16c0*/  @P0 STS [R18+UR4+0x40], R13 ;  /* 0x0000400d12000988 */ /* 0x000fe20008000804 */
[----:B------:R-:W2:Y:S08]  /*16d0*/  LDC.64 R4, c[0x0][0x228] ;  /* 0x00008a00ff047b82 */ /* 0x000eb00000000a00 */
[----:B------:R-:W-:Y:S08]  /*16e0*/  BAR.SYNC.DEFER_BLOCKING 0x0 ;  /* 0x0000000000007b1d */ /* 0x000ff00000010000 */
[----:B------:R-:W3:Y:S01]  /*16f0*/  LDC.64 R8, c[0x0][0x218] ;  /* 0x00008600ff087b82 */ /* 0x000ee20000000a00 */
[----:B-1----:R-:W-:-:S04]  /*1700*/  IMAD.WIDE.U32 R6, R3, 0x8, R6 ;  /* 0x0000000803067825 */ /* 0x002fc800078e0006 */
[C---:B--2---:R-:W-:Y:S01]  /*1710*/  IMAD.WIDE.U32 R4, R3.reuse, 0x8, R4 ;  /* 0x0000000803047825 */ /* 0x044fe200078e0004 */
[----:B------:R-:W1:Y:S04]  /*1720*/  LDS R12, [R2+UR4+0x40] ;  /* 0x00004004020c7984 */ /* 0x000e680008000800 */
[----:B------:R2:W4:Y:S01]  /*1730*/  LDS R20, [R2+UR4] ;  /* 0x0000000402147984 */ /* 0x0005220008000800 */
[----:B---3--:R-:W-:Y:S01]  /*1740*/  IMAD.WIDE.U32 R22, R3, 0x8, R8 ;  /* 0x0000000803167825 */ /* 0x008fe200078e0008 */
[----:B------:R-:W-:Y:S02]  /*1750*/  MOV R3, R5 ;  /* 0x0000000500037202 */ /* 0x000fe40000000f00 */
[----:B------:R-:W-:Y:S02]  /*1760*/  MOV R5, R7 ;  /* 0x0000000700057202 */ /* 0x000fe40000000f00 */
[----:B--2---:R-:W-:-:S02]  /*1770*/  MOV R2, R4 ;  /* 0x0000000400027202 */ /* 0x004fc40000000f00 */
[----:B------:R-:W-:Y:S01]  /*1780*/  MOV R4, R6 ;  /* 0x0000000600047202 */ /* 0x000fe20000000f00 */
[----:B-1----:R-:W-:-:S04]  /*1790*/  FFMA R12, R12, R15, 9.9999999747524270788e-07 ;  /* 0x358637bd0c0c7423 */ /* 0x002fc8000000000f */
[----:B----4-:R1:W2:Y:S03]  /*17a0*/  MUFU.RSQ R21, R12 ;  /* 0x0000000c00157308 */ /* 0x0102a60000001400 */
.L_x_1:
[----:B------:R-:W3:Y:S01]  /*17b0*/  LDC.64 R16, c[0x0][0x210] ;  /* 0x00008400ff107b82 */ /* 0x000ee20000000a00 */
[----:B-1----:R-:W4:Y:S01]  /*17c0*/  LDG.E.EL.64 R8, desc[UR6][R2.64+0x1800] ;  /* 0x0018000602087981 */ /* 0x002f22000c2e1b00 */
[----:B------:R-:W-:-:S03]  /*17d0*/  VIADD R25, R25, 0x100 ;  /* 0x0000010019197836 */ /* 0x000fc60000000000 */
[----:B--2---:R-:W2:Y:S02]  /*17e0*/  LDG.E.EL.64 R6, desc[UR6][R4.64+0x1800] ;  /* 0x0018000604067981 */ /* 0x004ea4000c2e1b00 */
[----:B------:R-:W-:Y:S02]  /*17f0*/  IADD3 R27, R0, R25, RZ ;  /* 0x00000019001b7210 */ /* 0x000fe40007ffe0ff */
[----:B------:R-:W5:Y:S01]  /*1800*/  LDG.E.EL.64 R10, desc[UR6][R4.64] ;  /* 0x00000006040a7981 */ /* 0x000f62000c2e1b00 */
[----:B------:R-:W-:-:S03]  /*1810*/  CS2R R14, SRZ ;  /* 0x00000000000e7805 */ /* 0x000fc6000001ff00 */
[----:B------:R-:W5:Y:S01]  /*1820*/  LDG.E.EL.64 R12, desc[UR6][R2.64] ;  /* 0x00000006020c7981 */ /* 0x000f62000c2e1b00 */
[----:B---3--:R-:W-:-:S05]  /*1830*/  IMAD.WIDE R16, R27, 0x2, R16 ;  /* 0x000000021b107825 */ /* 0x008fca00078e0210 */
[----:B------:R1:W3:Y:S02]  /*1840*/  @!P1 LDG.E.EF.64 R14, desc[UR6][R16.64] ;  /* 0x00000006100e9981 */ /* 0x0002e4000c0e1b00 */
[----:B-1----:R-:W-:Y:S02]  /*1850*/  MOV R16, R22 ;  /* 0x0000001600107202 */ /* 0x002fe40000000f00 */
[----:B------:R-:W-:-:S05]  /*1860*/  MOV R17, R23 ;  /* 0x0000001700117202 */ /* 0x000fca0000000f00 */
[----:B------:R1:W3:Y:S01]  /*1870*/  LDG.E.EL.64 R18, desc[UR6][R16.64] ;  /* 0x0000000610127981 */ /* 0x0002e2000c2e1b00 */
[----:B------:R-:W-:Y:S02]  /*1880*/  ISETP.GE.U32.AND P4, PT, R25, 0xb00, PT ;  /* 0x00000b001900780c */ /* 0x000fe40003f86070 */
[----:B------:R-:W-:Y:S02]  /*1890*/  IADD3 R22, P3, R22, 0x200, RZ ;  /* 0x0000020016167810 */ /* 0x000fe40007f7e0ff */
[----:B------:R-:W-:Y:S02]  /*18a0*/  IADD3 R2, P0, R2, 0x200, RZ ;  /* 0x0000020002027810 */ /* 0x000fe40007f1e0ff */
[----:B------:R-:W-:Y:S02]  /*18b0*/  IADD3 R4, P2, R4, 0x200, RZ ;  /* 0x0000020004047810 */ /* 0x000fe40007f5e0ff */
[----:B------:R-:W-:Y:S02]  /*18c0*/  IADD3.X R3, RZ, R3, RZ, P0, !PT ;  /* 0x00000003ff037210 */ /* 0x000fe400007fe4ff */
[----:B------:R-:W-:-:S02]  /*18d0*/  IADD3.X R5, RZ, R5, RZ, P2, !PT ;  /* 0x00000005ff057210 */ /* 0x000fc400017fe4ff */
[----:B------:R-:W-:Y:S02]  /*18e0*/  IADD3.X R23, RZ, R23, RZ, P3, !PT ;  /* 0x00000017ff177210 */ /* 0x000fe40001ffe4ff */
[----:B----4-:R-:W-:Y:S02]  /*18f0*/  SHF.L.U32 R29, R8, 0x10, RZ ;  /* 0x00000010081d7819 */ /* 0x010fe400000006ff */
[C---:B--2---:R-:W-:Y:S02]  /*1900*/  PRMT R8, R6.reuse, 0x7632, R8 ;  /* 0x0000763206087816 */ /* 0x044fe40000000008 */
[----:B------:R-:W-:Y:S02]  /*1910*/  SHF.L.U32 R24, R6, 0x10, RZ ;  /* 0x0000001006187819 */ /* 0x000fe400000006ff */
[----:B------:R-:W-:Y:S02]  /*1920*/  PRMT R26, R8, 0x7632, R26 ;  /* 0x00007632081a7816 */ /* 0x000fe4000000001a */
[----:B-1----:R-:W-:Y:S01]  /*1930*/  PRMT R16, R7, 0x7632, R16 ;  /* 0x0000763207107816 */ /* 0x002fe20000000010 */
[----:B------:R-:W-:Y:S01]  /*1940*/  FADD R6, R24, R29 ;  /* 0x0000001d18067221 */ /* 0x000fe20000000000 */
[----:B------:R-:W-:-:S02]  /*1950*/  SHF.L.U32 R29, R26, 0x10, RZ ;  /* 0x000000101a1d7819 */ /* 0x000fc400000006ff */
[----:B------:R-:W-:Y:S02]  /*1960*/  PRMT R17, R9, 0x7632, R17 ;  /* 0x0000763209117816 */ /* 0x000fe40000000011 */
[----:B------:R-:W-:Y:S02]  /*1970*/  SHF.L.U32 R8, R8, 0x10, RZ ;  /* 0x0000001008087819 */ /* 0x000fe400000006ff */
[----:B------:R-:W-:Y:S01]  /*1980*/  SHF.L.U32 R26, R7, 0x10, RZ ;  /* 0x00000010071a7819 */ /* 0x000fe200000006ff */
[C---:B-----5:R-:W-:Y:S01]  /*1990*/  IMAD.U32 R7, R10.reuse, 0x10000, RZ ;  /* 0x000100000a077824 */ /* 0x060fe200078e00ff */
[----:B------:R-:W-:Y:S02]  /*19a0*/  SHF.L.U32 R28, R9, 0x10, RZ ;  /* 0x00000010091c7819 */ /* 0x000fe400000006ff */
[----:B------:R-:W-:Y:S02]  /*19b0*/  PRMT R9, R10, 0x7632, R9 ;  /* 0x000076320a097816 */ /* 0x000fe40000000009 */
[----:B------:R-:W-:-:S02]  /*19c0*/  PRMT R10, R12, 0x7632, R10 ;  /* 0x000076320c0a7816 */ /* 0x000fc4000000000a */
[----:B------:R-:W-:Y:S02]  /*19d0*/  SHF.L.U32 R12, R12, 0x10, RZ ;  /* 0x000000100c0c7819 */ /* 0x000fe400000006ff */
[----:B------:R-:W-:Y:S02]  /*19e0*/  SHF.L.U32 R16, R16, 0x10, RZ ;  /* 0x0000001010107819 */ /* 0x000fe400000006ff */
[----:B------:R-:W-:Y:S01]  /*19f0*/  SHF.L.U32 R17, R17, 0x10, RZ ;  /* 0x0000001011117819 */ /* 0x000fe200000006ff */
[----:B------:R-:W-:Y:S01]  /*1a00*/  FADD R24, R8, R29 ;  /* 0x0000001d08187221 */ /* 0x000fe20000000000 */
[----:B------:R-:W-:Y:S01]  /*1a10*/  FADD R8, R26, R28 ;  /* 0x0000001c1a087221 */ /* 0x000fe20000000000 */
[----:B------:R-:W-:Y:S01]  /*1a20*/  SHF.L.U32 R26, R10, 0x10, RZ ;  /* 0x000000100a1a7819 */ /* 0x000fe200000006ff */
[----:B------:R-:W-:Y:S01]  /*1a30*/  FADD R7, R7, R12 ;  /* 0x0000000c07077221 */ /* 0x000fe20000000000 */
[----:B------:R-:W-:Y:S01]  /*1a40*/  FADD R10, R16, R17 ;  /* 0x00000011100a7221 */ /* 0x000fe20000000000 */
[----:B------:R-:W-:-:S02]  /*1a50*/  SHF.L.U32 R12, R11, 0x10, RZ ;  /* 0x000000100b0c7819 */ /* 0x000fc400000006ff */
[----:B------:R-:W-:Y:S02]  /*1a60*/  SHF.L.U32 R17, R13, 0x10, RZ ;  /* 0x000000100d117819 */ /* 0x000fe400000006ff */
[----:B---3--:R-:W-:-:S03]  /*1a70*/  SEL R14, R14, RZ, !P1 ;  /* 0x000000ff0e0e7207 */ /* 0x008fc60004800000 */
[----:B------:R-:W-:Y:S01]  /*1a80*/  FADD R12, R12, R17 ;  /* 0x000000110c0c7221 */ /* 0x000fe20000000000 */
[----:B------:R-:W-:Y:S02]  /*1a90*/  SHF.L.U32 R16, R14, 0x10, RZ ;  /* 0x000000100e107819 */ /* 0x000fe400000006ff */
[----:B------:R-:W-:Y:S02]  /*1aa0*/  SHF.L.U32 R17, R18, 0x10, RZ ;  /* 0x0000001012117819 */ /* 0x000fe400000006ff */
[----:B------:R-:W-:-:S03]  /*1ab0*/  SHF.L.U32 R9, R9, 0x10, RZ ;  /* 0x0000001009097819 */ /* 0x000fc600000006ff */
[----:B------:R-:W-:Y:S02]  /*1ac0*/  FADD R17, R16, R17 ;  /* 0x0000001110117221 */ /* 0x000fe40000000000 */
[----:B------:R-:W-:Y:S02]  /*1ad0*/  FADD R9, R9, R26 ;  /* 0x0000001a09097221 */ /* 0x000fe40000000000 */
[----:B------:R-:W-:Y:S01]  /*1ae0*/  FADD R26, -R20, R17 ;  /* 0x00000011141a7221 */ /* 0x000fe20000000100 */
[----:B------:R-:W-:Y:S01]  /*1af0*/  PRMT R11, R11, 0x7632, R11 ;  /* 0x000076320b0b7816 */ /* 0x000fe2000000000b */
[----:B------:R-:W-:Y:S01]  /*1b00*/  FADD R6, R6, 1 ;  /* 0x3f80000006067421 */ /* 0x000fe20000000000 */
[----:B------:R-:W-:Y:S01]  /*1b10*/  PRMT R13, R13, 0x7632, R13 ;  /* 0x000076320d0d7816 */ /* 0x000fe2000000000d */
[----:B------:R-:W-:Y:S01]  /*1b20*/  FMUL R26, R21, R26 ;  /* 0x0000001a151a7220 */ /* 0x000fe20000400000 */
[----:B------:R-:W-:Y:S01]  /*1b30*/  PRMT R14, R19, 0x7632, R14 ;  /* 0x00007632130e7816 */ /* 0x000fe2000000000e */
[----:B------:R-:W-:Y:S01]  /*1b40*/  IMAD.U32 R11, R11, 0x10000, RZ ;  /* 0x000100000b0b7824 */ /* 0x000fe200078e00ff */
[----:B------:R-:W-:Y:S01]  /*1b50*/  SHF.L.U32 R16, R13, 0x10, RZ ;  /* 0x000000100d107819 */ /* 0x000fe200000006ff */
[----:B------:R-:W-:Y:S01]  /*1b60*/  FFMA R13, R26, R6, R7 ;  /* 0x000000061a0d7223 */ /* 0x000fe20000000007 */
[----:B------:R-:W-:-:S02]  /*1b70*/  PRMT R18, R18, 0x7632, R18 ;  /* 0x0000763212127816 */ /* 0x000fc40000000012 */
[----:B------:R-:W-:Y:S02]  /*1b80*/  SEL R6, R15, RZ, !P1 ;  /* 0x000000ff0f067207 */ /* 0x000fe40004800000 */
[----:B------:R-:W-:Y:S01]  /*1b90*/  PRMT R7, R14, 0x7632, R7 ;  /* 0x000076320e077816 */ /* 0x000fe20000000007 */
[--C-:B------:R-:W-:Y:S01]  /*1ba0*/  FADD R11, R11, R16.reuse ;  /* 0x000000100b0b7221 */ /* 0x100fe20000000000 */
[----:B------:R-:W-:Y:S02]  /*1bb0*/  SHF.L.U32 R15, R18, 0x10, RZ ;  /* 0x00000010120f7819 */ /* 0x000fe400000006ff */
[C---:B------:R-:W-:Y:S02]  /*1bc0*/  PRMT R16, R6.reuse, 0x7632, R16 ;  /* 0x0000763206107816 */ /* 0x040fe40000000010 */
[----:B------:R-:W-:Y:S02]  /*1bd0*/  SHF.L.U32 R26, R6, 0x10, RZ ;  /* 0x00000010061a7819 */ /* 0x000fe400000006ff */
[----:B------:R-:W-:-:S02]  /*1be0*/  SHF.L.U32 R18, R7, 0x10, RZ ;  /* 0x0000001007127819 */ /* 0x000fc400000006ff */
[----:B------:R-:W1:Y:S01]  /*1bf0*/  LDC.64 R6, c[0x0][0x230] ;  /* 0x00008c00ff067b82 */ /* 0x000e620000000a00 */
[----:B------:R-:W-:Y:S02]  /*1c00*/  SHF.L.U32 R19, R19, 0x10, RZ ;  /* 0x0000001013137819 */ /* 0x000fe400000006ff */
[----:B------:R-:W-:Y:S02]  /*1c10*/  SHF.L.U32 R14, R14, 0x10, RZ ;  /* 0x000000100e0e7819 */ /* 0x000fe400000006ff */
[----:B------:R-:W-:Y:S01]  /*1c20*/  SHF.L.U32 R17, R16, 0x10, RZ ;  /* 0x0000001010117819 */ /* 0x000fe200000006ff */
[----:B------:R-:W-:Y:S01]  /*1c30*/  FADD R29, R26, R19 ;  /* 0x000000131a1d7221 */ /* 0x000fe20000000000 */
[----:B------:R-:W-:-:S03]  /*1c40*/  FADD R19, R18, R15 ;  /* 0x0000000f12137221 */ /* 0x000fc60000000000 */
[----:B------:R-:W-:Y:S01]  /*1c50*/  FADD R17, R17, R14 ;  /* 0x0000000e11117221 */ /* 0x000fe20000000000 */
[----:B------:R-:W-:Y:S01]  /*1c60*/  FADD R15, R8, 1 ;  /* 0x3f800000080f7421 */ /* 0x000fe20000000000 */
[C---:B------:R-:W-:Y:S01]  /*1c70*/  FADD R14, -R20.reuse, R29 ;  /* 0x0000001d140e7221 */ /* 0x040fe20000000100 */
[C---:B------:R-:W-:Y:S01]  /*1c80*/  FADD R8, -R20.reuse, R19 ;  /* 0x0000001314087221 */ /* 0x040fe20000000100 */
[----:B------:R-:W-:Y:S01]  /*1c90*/  FADD R16, -R20, R17 ;  /* 0x0000001114107221 */ /* 0x000fe20000000100 */
[----:B------:R-:W-:Y:S01]  /*1ca0*/  FADD R24, R24, 1 ;  /* 0x3f80000018187421 */ /* 0x000fe20000000000 */
[----:B------:R-:W-:Y:S01]  /*1cb0*/  FADD R10, R10, 1 ;  /* 0x3f8000000a0a7421 */ /* 0x000fe20000000000 */
[C---:B------:R-:W-:Y:S01]  /*1cc0*/  FMUL R17, R21.reuse, R14 ;  /* 0x0000000e15117220 */ /* 0x040fe20000400000 */
[C---:B------:R-:W-:Y:S01]  /*1cd0*/  FMUL R8, R21.reuse, R8 ;  /* 0x0000000815087220 */ /* 0x040fe20000400000 */
[----:B------:R-:W-:Y:S02]  /*1ce0*/  FMUL R16, R21, R16 ;  /* 0x0000001015107220 */ /* 0x000fe40000400000 */
[----:B------:R-:W-:Y:S01]  /*1cf0*/  FFMA R12, R17, R15, R12 ;  /* 0x0000000f110c7223 */ /* 0x000fe2000000000c */
[----:B------:R-:W-:Y:S01]  /*1d00*/  FFMA R8, R8, R24, R9 ;  /* 0x0000001808087223 */ /* 0x000fe20000000009 */
[----:B------:R-:W-:Y:S01]  /*1d10*/  FFMA R11, R16, R10, R11 ;  /* 0x0000000a100b7223 */ /* 0x000fe2000000000b */
[----:B-1----:R-:W-:-:S03]  /*1d20*/  IMAD.WIDE R6, R27, 0x2, R6 ;  /* 0x000000021b067825 */ /* 0x002fc600078e0206 */
[----:B------:R-:W-:Y:S02]  /*1d30*/  F2FP.BF16.F32.PACK_AB R8, R8, R13 ;  /* 0x0000000d0808723e */ /* 0x000fe400000010ff */
[----:B------:R-:W-:-:S05]  /*1d40*/  F2FP.BF16.F32.PACK_AB R9, R11, R12 ;  /* 0x0000000c0b09723e */ /* 0x000fca00000010ff */
[----:B------:R1:W-:Y:S01]  /*1d50*/  @!P1 STG.E.64 desc[UR6][R6.64], R8 ;  /* 0x0000000806009986 */ /* 0x0003e2000c101b06 */
[----:B------:R-:W-:Y:S05]  /*1d60*/  @!P4 BRA `(.L_x_1) ;  /* 0xfffffff80090c947 */ /* 0x000fea000383ffff */
[----:B------:R-:W-:Y:S05]  /*1d70*/  EXIT ;  /* 0x000000000000794d */ /* 0x000fea0003800000 */
.L_x_2:
[----:B------:R-:W-:-:S00]  /*1d80*/  BRA `(.L_x_2) ;  /* 0xfffffffc00fc7947 */ /* 0x000fc0000383ffff */
[----:B------:R-:W-:-:S00]  /*1d90*/  NOP ;  /* 0x0000000000007918 */ /* 0x000fc00000000000 */
        /* <DEDUP_REMOVED lines=14> */
.L_x_3:


//--------------------- .nv.global.init           --------------------------
	.section	.nv.global.init,"aw",@progbits
.nv.global.init:
	.type		_$_str,@object
	.size		_$_str,(.L_0 - _$_str)
_$_str:
        /*0000*/ 	.byte	0x5f, 0x5f, 0x43, 0x55, 0x44, 0x41, 0x5f, 0x46, 0x54, 0x5a, 0x00
.L_0:


//--------------------- .nv.shared.triton_        --------------------------
	.section	.nv.shared.triton_,"aw",@nobits
	.sectionflags	@""
	.align	16
	.zero		1024


//--------------------- .nv.constant0.triton_     --------------------------
	.section	.nv.constant0.triton_,"a",@progbits
	.sectionflags	@""
	.align	4
.nv.constant0.triton_:
	.zero		576
